//
// Generated by NVIDIA NVVM Compiler
//
// Compiler Build ID: CL-36424714
// Cuda compilation tools, release 13.0, V13.0.88
// Based on NVVM 20.0.0
//

.version 9.0
.target sm_100
.address_size 64

	// .globl	FIELD_MAX_DIR

.visible .entry FIELD_MAX_DIR(
	.param .u32 FIELD_MAX_DIR_param_0,
	.param .u32 FIELD_MAX_DIR_param_1,
	.param .u64 .ptr .align 1 FIELD_MAX_DIR_param_2,
	.param .u64 .ptr .align 1 FIELD_MAX_DIR_param_3
)
{
	.reg .pred 	%p<18>;
	.reg .b32 	%r<45>;
	.reg .b32 	%f<15>;
	.reg .b64 	%rd<23>;

	ld.param.u32 	%r3, [FIELD_MAX_DIR_param_0];
	ld.param.u32 	%r5, [FIELD_MAX_DIR_param_1];
	ld.param.u64 	%rd1, [FIELD_MAX_DIR_param_2];
	ld.param.u64 	%rd2, [FIELD_MAX_DIR_param_3];
	mov.u32 	%r6, %ctaid.x;
	mov.u32 	%r7, %ntid.x;
	mov.u32 	%r8, %tid.x;
	mad.lo.s32 	%r1, %r6, %r7, %r8;
	mov.u32 	%r9, %ctaid.y;
	mov.u32 	%r10, %ntid.y;
	mov.u32 	%r11, %tid.y;
	mad.lo.s32 	%r12, %r9, %r10, %r11;
	setp.ge.s32 	%p1, %r1, %r3;
	setp.ge.s32 	%p2, %r12, %r5;
	or.pred  	%p3, %p1, %p2;
	@%p3 bra 	$L__BB0_2;
	cvta.to.global.u64 	%rd3, %rd1;
	cvta.to.global.u64 	%rd4, %rd2;
	mul.lo.s32 	%r13, %r12, %r3;
	add.s32 	%r14, %r13, %r1;
	add.s32 	%r15, %r1, 1;
	setp.lt.s32 	%p4, %r1, -1;
	add.s32 	%r16, %r3, -1;
	setp.eq.s32 	%p5, %r15, %r3;
	selp.b32 	%r17, 0, %r15, %p5;
	selp.b32 	%r18, %r16, %r17, %p4;
	add.s32 	%r19, %r18, %r13;
	add.s32 	%r20, %r12, 1;
	setp.eq.s32 	%p6, %r20, %r5;
	selp.b32 	%r21, 0, %r20, %p6;
	mul.lo.s32 	%r22, %r21, %r3;
	add.s32 	%r23, %r22, %r18;
	add.s32 	%r24, %r22, %r1;
	add.s32 	%r25, %r1, -1;
	setp.lt.s32 	%p7, %r1, 1;
	setp.eq.s32 	%p8, %r25, %r3;
	selp.b32 	%r26, 0, %r25, %p8;
	selp.b32 	%r27, %r16, %r26, %p7;
	add.s32 	%r28, %r22, %r27;
	add.s32 	%r29, %r27, %r13;
	add.s32 	%r30, %r12, -1;
	setp.eq.s32 	%p9, %r12, 0;
	add.s32 	%r31, %r5, -1;
	setp.eq.s32 	%p10, %r30, %r5;
	selp.b32 	%r32, 0, %r30, %p10;
	selp.b32 	%r33, %r31, %r32, %p9;
	mul.lo.s32 	%r34, %r33, %r3;
	add.s32 	%r35, %r34, %r27;
	add.s32 	%r36, %r34, %r1;
	add.s32 	%r37, %r34, %r18;
	mul.wide.s32 	%rd5, %r19, 4;
	add.s64 	%rd6, %rd3, %rd5;
	ld.global.f32 	%f1, [%rd6];
	mul.wide.s32 	%rd7, %r23, 4;
	add.s64 	%rd8, %rd3, %rd7;
	ld.global.f32 	%f2, [%rd8];
	setp.lt.f32 	%p11, %f1, %f2;
	selp.f32 	%f3, %f2, %f1, %p11;
	mul.wide.s32 	%rd9, %r24, 4;
	add.s64 	%rd10, %rd3, %rd9;
	ld.global.f32 	%f4, [%rd10];
	setp.lt.f32 	%p12, %f3, %f4;
	selp.f32 	%f5, %f4, %f3, %p12;
	mul.wide.s32 	%rd11, %r28, 4;
	add.s64 	%rd12, %rd3, %rd11;
	ld.global.f32 	%f6, [%rd12];
	setp.lt.f32 	%p13, %f5, %f6;
	selp.f32 	%f7, %f6, %f5, %p13;
	mul.wide.s32 	%rd13, %r29, 4;
	add.s64 	%rd14, %rd3, %rd13;
	ld.global.f32 	%f8, [%rd14];
	setp.lt.f32 	%p14, %f7, %f8;
	selp.f32 	%f9, %f8, %f7, %p14;
	mul.wide.s32 	%rd15, %r35, 4;
	add.s64 	%rd16, %rd3, %rd15;
	ld.global.f32 	%f10, [%rd16];
	setp.lt.f32 	%p15, %f9, %f10;
	selp.f32 	%f11, %f10, %f9, %p15;
	mul.wide.s32 	%rd17, %r36, 4;
	add.s64 	%rd18, %rd3, %rd17;
	ld.global.f32 	%f12, [%rd18];
	setp.lt.f32 	%p16, %f11, %f12;
	selp.f32 	%f13, %f12, %f11, %p16;
	mul.wide.s32 	%rd19, %r37, 4;
	add.s64 	%rd20, %rd3, %rd19;
	ld.global.f32 	%f14, [%rd20];
	setp.lt.f32 	%p17, %f13, %f14;
	selp.b32 	%r38, 45, 0, %p11;
	selp.b32 	%r39, 90, %r38, %p12;
	selp.b32 	%r40, 135, %r39, %p13;
	selp.b32 	%r41, 180, %r40, %p14;
	selp.b32 	%r42, 225, %r41, %p15;
	selp.b32 	%r43, 270, %r42, %p16;
	selp.b32 	%r44, 315, %r43, %p17;
	mul.wide.s32 	%rd21, %r14, 4;
	add.s64 	%rd22, %rd4, %rd21;
	st.global.u32 	[%rd22], %r44;
$L__BB0_2:
	ret;

}
	// .globl	FIELD_MAX_DIR2
.visible .entry FIELD_MAX_DIR2(
	.param .u32 FIELD_MAX_DIR2_param_0,
	.param .u32 FIELD_MAX_DIR2_param_1,
	.param .u64 .ptr .align 1 FIELD_MAX_DIR2_param_2,
	.param .u64 .ptr .align 1 FIELD_MAX_DIR2_param_3
)
{
	.reg .pred 	%p<18>;
	.reg .b32 	%r<45>;
	.reg .b32 	%f<15>;
	.reg .b64 	%rd<23>;

	ld.param.u32 	%r3, [FIELD_MAX_DIR2_param_0];
	ld.param.u32 	%r5, [FIELD_MAX_DIR2_param_1];
	ld.param.u64 	%rd1, [FIELD_MAX_DIR2_param_2];
	ld.param.u64 	%rd2, [FIELD_MAX_DIR2_param_3];
	mov.u32 	%r6, %ctaid.x;
	mov.u32 	%r7, %ntid.x;
	mov.u32 	%r8, %tid.x;
	mad.lo.s32 	%r1, %r6, %r7, %r8;
	mov.u32 	%r9, %ctaid.y;
	mov.u32 	%r10, %ntid.y;
	mov.u32 	%r11, %tid.y;
	mad.lo.s32 	%r12, %r9, %r10, %r11;
	setp.ge.s32 	%p1, %r1, %r3;
	setp.ge.s32 	%p2, %r12, %r5;
	or.pred  	%p3, %p1, %p2;
	@%p3 bra 	$L__BB1_2;
	cvta.to.global.u64 	%rd3, %rd1;
	cvta.to.global.u64 	%rd4, %rd2;
	mul.lo.s32 	%r13, %r12, %r3;
	add.s32 	%r14, %r13, %r1;
	add.s32 	%r15, %r1, 1;
	setp.lt.s32 	%p4, %r1, -1;
	add.s32 	%r16, %r3, -1;
	setp.eq.s32 	%p5, %r15, %r3;
	selp.b32 	%r17, 0, %r15, %p5;
	selp.b32 	%r18, %r16, %r17, %p4;
	add.s32 	%r19, %r18, %r13;
	mul.wide.s32 	%rd5, %r19, 4;
	add.s64 	%rd6, %rd3, %rd5;
	ld.global.f32 	%f1, [%rd6];
	add.s32 	%r20, %r12, 1;
	setp.eq.s32 	%p6, %r20, %r5;
	selp.b32 	%r21, 0, %r20, %p6;
	mul.lo.s32 	%r22, %r21, %r3;
	add.s32 	%r23, %r22, %r18;
	mul.wide.s32 	%rd7, %r23, 4;
	add.s64 	%rd8, %rd3, %rd7;
	ld.global.f32 	%f2, [%rd8];
	setp.gt.f32 	%p7, %f2, %f1;
	selp.f32 	%f3, %f2, %f1, %p7;
	selp.b32 	%r24, 45, 0, %p7;
	add.s32 	%r25, %r22, %r1;
	mul.wide.s32 	%rd9, %r25, 4;
	add.s64 	%rd10, %rd3, %rd9;
	ld.global.f32 	%f4, [%rd10];
	setp.gt.f32 	%p8, %f4, %f3;
	selp.f32 	%f5, %f4, %f3, %p8;
	selp.b32 	%r26, 90, %r24, %p8;
	add.s32 	%r27, %r1, -1;
	setp.lt.s32 	%p9, %r1, 1;
	setp.eq.s32 	%p10, %r27, %r3;
	selp.b32 	%r28, 0, %r27, %p10;
	selp.b32 	%r29, %r16, %r28, %p9;
	add.s32 	%r30, %r22, %r29;
	mul.wide.s32 	%rd11, %r30, 4;
	add.s64 	%rd12, %rd3, %rd11;
	ld.global.f32 	%f6, [%rd12];
	setp.gt.f32 	%p11, %f6, %f5;
	selp.f32 	%f7, %f6, %f5, %p11;
	selp.b32 	%r31, 135, %r26, %p11;
	add.s32 	%r32, %r29, %r13;
	mul.wide.s32 	%rd13, %r32, 4;
	add.s64 	%rd14, %rd3, %rd13;
	ld.global.f32 	%f8, [%rd14];
	setp.gt.f32 	%p12, %f8, %f7;
	selp.f32 	%f9, %f8, %f7, %p12;
	selp.b32 	%r33, 180, %r31, %p12;
	add.s32 	%r34, %r12, -1;
	setp.eq.s32 	%p13, %r12, 0;
	add.s32 	%r35, %r5, -1;
	setp.eq.s32 	%p14, %r34, %r5;
	selp.b32 	%r36, 0, %r34, %p14;
	selp.b32 	%r37, %r35, %r36, %p13;
	mul.lo.s32 	%r38, %r37, %r3;
	add.s32 	%r39, %r38, %r29;
	mul.wide.s32 	%rd15, %r39, 4;
	add.s64 	%rd16, %rd3, %rd15;
	ld.global.f32 	%f10, [%rd16];
	setp.gt.f32 	%p15, %f10, %f9;
	selp.f32 	%f11, %f10, %f9, %p15;
	selp.b32 	%r40, 225, %r33, %p15;
	add.s32 	%r41, %r38, %r1;
	mul.wide.s32 	%rd17, %r41, 4;
	add.s64 	%rd18, %rd3, %rd17;
	ld.global.f32 	%f12, [%rd18];
	setp.gt.f32 	%p16, %f12, %f11;
	selp.f32 	%f13, %f12, %f11, %p16;
	selp.b32 	%r42, 270, %r40, %p16;
	add.s32 	%r43, %r38, %r18;
	mul.wide.s32 	%rd19, %r43, 4;
	add.s64 	%rd20, %rd3, %rd19;
	ld.global.f32 	%f14, [%rd20];
	setp.gt.f32 	%p17, %f14, %f13;
	selp.b32 	%r44, 315, %r42, %p17;
	mul.wide.s32 	%rd21, %r14, 4;
	add.s64 	%rd22, %rd4, %rd21;
	st.global.u32 	[%rd22], %r44;
$L__BB1_2:
	ret;

}
	// .globl	DIFFUSION_UPDATE_THEN_EVAPORATION_THEN_FIELDMAXDIRV2
.visible .entry DIFFUSION_UPDATE_THEN_EVAPORATION_THEN_FIELDMAXDIRV2(
	.param .u32 DIFFUSION_UPDATE_THEN_EVAPORATION_THEN_FIELDMAXDIRV2_param_0,
	.param .u32 DIFFUSION_UPDATE_THEN_EVAPORATION_THEN_FIELDMAXDIRV2_param_1,
	.param .u64 .ptr .align 1 DIFFUSION_UPDATE_THEN_EVAPORATION_THEN_FIELDMAXDIRV2_param_2,
	.param .u64 .ptr .align 1 DIFFUSION_UPDATE_THEN_EVAPORATION_THEN_FIELDMAXDIRV2_param_3,
	.param .f32 DIFFUSION_UPDATE_THEN_EVAPORATION_THEN_FIELDMAXDIRV2_param_4,
	.param .u64 .ptr .align 1 DIFFUSION_UPDATE_THEN_EVAPORATION_THEN_FIELDMAXDIRV2_param_5
)
{
	.reg .pred 	%p<18>;
	.reg .b32 	%r<45>;
	.reg .b32 	%f<27>;
	.reg .b64 	%rd<26>;

	ld.param.u32 	%r3, [DIFFUSION_UPDATE_THEN_EVAPORATION_THEN_FIELDMAXDIRV2_param_0];
	ld.param.u32 	%r5, [DIFFUSION_UPDATE_THEN_EVAPORATION_THEN_FIELDMAXDIRV2_param_1];
	ld.param.u64 	%rd1, [DIFFUSION_UPDATE_THEN_EVAPORATION_THEN_FIELDMAXDIRV2_param_2];
	ld.param.u64 	%rd2, [DIFFUSION_UPDATE_THEN_EVAPORATION_THEN_FIELDMAXDIRV2_param_3];
	ld.param.f32 	%f1, [DIFFUSION_UPDATE_THEN_EVAPORATION_THEN_FIELDMAXDIRV2_param_4];
	ld.param.u64 	%rd3, [DIFFUSION_UPDATE_THEN_EVAPORATION_THEN_FIELDMAXDIRV2_param_5];
	mov.u32 	%r6, %ctaid.x;
	mov.u32 	%r7, %ntid.x;
	mov.u32 	%r8, %tid.x;
	mad.lo.s32 	%r1, %r6, %r7, %r8;
	mov.u32 	%r9, %ctaid.y;
	mov.u32 	%r10, %ntid.y;
	mov.u32 	%r11, %tid.y;
	mad.lo.s32 	%r12, %r9, %r10, %r11;
	setp.ge.s32 	%p1, %r1, %r3;
	setp.ge.s32 	%p2, %r12, %r5;
	or.pred  	%p3, %p1, %p2;
	@%p3 bra 	$L__BB2_2;
	cvta.to.global.u64 	%rd4, %rd2;
	cvta.to.global.u64 	%rd5, %rd3;
	cvta.to.global.u64 	%rd6, %rd1;
	add.s32 	%r13, %r1, 1;
	setp.lt.s32 	%p4, %r1, -1;
	add.s32 	%r14, %r3, -1;
	setp.eq.s32 	%p5, %r13, %r3;
	selp.b32 	%r15, 0, %r13, %p5;
	selp.b32 	%r16, %r14, %r15, %p4;
	mul.lo.s32 	%r17, %r12, %r3;
	add.s32 	%r18, %r16, %r17;
	mul.wide.s32 	%rd7, %r18, 4;
	add.s64 	%rd8, %rd4, %rd7;
	ld.global.f32 	%f2, [%rd8];
	add.s32 	%r19, %r12, 1;
	setp.eq.s32 	%p6, %r19, %r5;
	selp.b32 	%r20, 0, %r19, %p6;
	mul.lo.s32 	%r21, %r20, %r3;
	add.s32 	%r22, %r21, %r16;
	mul.wide.s32 	%rd9, %r22, 4;
	add.s64 	%rd10, %rd4, %rd9;
	ld.global.f32 	%f3, [%rd10];
	add.f32 	%f4, %f2, %f3;
	setp.gt.f32 	%p7, %f3, %f2;
	selp.f32 	%f5, %f3, %f2, %p7;
	selp.b32 	%r23, 45, 0, %p7;
	add.s32 	%r24, %r21, %r1;
	mul.wide.s32 	%rd11, %r24, 4;
	add.s64 	%rd12, %rd4, %rd11;
	ld.global.f32 	%f6, [%rd12];
	add.f32 	%f7, %f4, %f6;
	setp.gt.f32 	%p8, %f6, %f5;
	selp.f32 	%f8, %f6, %f5, %p8;
	selp.b32 	%r25, 90, %r23, %p8;
	add.s32 	%r26, %r1, -1;
	setp.lt.s32 	%p9, %r1, 1;
	setp.eq.s32 	%p10, %r26, %r3;
	selp.b32 	%r27, 0, %r26, %p10;
	selp.b32 	%r28, %r14, %r27, %p9;
	add.s32 	%r29, %r21, %r28;
	mul.wide.s32 	%rd13, %r29, 4;
	add.s64 	%rd14, %rd4, %rd13;
	ld.global.f32 	%f9, [%rd14];
	add.f32 	%f10, %f7, %f9;
	setp.gt.f32 	%p11, %f9, %f8;
	selp.f32 	%f11, %f9, %f8, %p11;
	selp.b32 	%r30, 135, %r25, %p11;
	add.s32 	%r31, %r28, %r17;
	mul.wide.s32 	%rd15, %r31, 4;
	add.s64 	%rd16, %rd4, %rd15;
	ld.global.f32 	%f12, [%rd16];
	add.f32 	%f13, %f10, %f12;
	setp.gt.f32 	%p12, %f12, %f11;
	selp.f32 	%f14, %f12, %f11, %p12;
	selp.b32 	%r32, 180, %r30, %p12;
	add.s32 	%r33, %r12, -1;
	setp.eq.s32 	%p13, %r12, 0;
	add.s32 	%r34, %r5, -1;
	setp.eq.s32 	%p14, %r33, %r5;
	selp.b32 	%r35, 0, %r33, %p14;
	selp.b32 	%r36, %r34, %r35, %p13;
	mul.lo.s32 	%r37, %r36, %r3;
	add.s32 	%r38, %r37, %r28;
	mul.wide.s32 	%rd17, %r38, 4;
	add.s64 	%rd18, %rd4, %rd17;
	ld.global.f32 	%f15, [%rd18];
	add.f32 	%f16, %f13, %f15;
	setp.gt.f32 	%p15, %f15, %f14;
	selp.f32 	%f17, %f15, %f14, %p15;
	selp.b32 	%r39, 225, %r32, %p15;
	add.s32 	%r40, %r37, %r1;
	mul.wide.s32 	%rd19, %r40, 4;
	add.s64 	%rd20, %rd4, %rd19;
	ld.global.f32 	%f18, [%rd20];
	add.f32 	%f19, %f16, %f18;
	setp.gt.f32 	%p16, %f18, %f17;
	selp.f32 	%f20, %f18, %f17, %p16;
	selp.b32 	%r41, 270, %r39, %p16;
	add.s32 	%r42, %r37, %r16;
	mul.wide.s32 	%rd21, %r42, 4;
	add.s64 	%rd22, %rd4, %rd21;
	ld.global.f32 	%f21, [%rd22];
	add.f32 	%f22, %f19, %f21;
	setp.gt.f32 	%p17, %f21, %f20;
	selp.b32 	%r43, 315, %r41, %p17;
	add.s32 	%r44, %r17, %r1;
	mul.wide.s32 	%rd23, %r44, 4;
	add.s64 	%rd24, %rd5, %rd23;
	st.global.u32 	[%rd24], %r43;
	add.s64 	%rd25, %rd6, %rd23;
	ld.global.f32 	%f23, [%rd25];
	add.f32 	%f24, %f22, %f23;
	mul.f32 	%f25, %f1, %f24;
	sub.f32 	%f26, %f24, %f25;
	st.global.f32 	[%rd25], %f26;
$L__BB2_2:
	ret;

}
	// .globl	DIFFUSION_UPDATE_THEN_EVAPORATION_THEN_FIELDMAXDIRV3
.visible .entry DIFFUSION_UPDATE_THEN_EVAPORATION_THEN_FIELDMAXDIRV3(
	.param .u32 DIFFUSION_UPDATE_THEN_EVAPORATION_THEN_FIELDMAXDIRV3_param_0,
	.param .u32 DIFFUSION_UPDATE_THEN_EVAPORATION_THEN_FIELDMAXDIRV3_param_1,
	.param .u64 .ptr .align 1 DIFFUSION_UPDATE_THEN_EVAPORATION_THEN_FIELDMAXDIRV3_param_2,
	.param .u64 .ptr .align 1 DIFFUSION_UPDATE_THEN_EVAPORATION_THEN_FIELDMAXDIRV3_param_3,
	.param .f32 DIFFUSION_UPDATE_THEN_EVAPORATION_THEN_FIELDMAXDIRV3_param_4,
	.param .u64 .ptr .align 1 DIFFUSION_UPDATE_THEN_EVAPORATION_THEN_FIELDMAXDIRV3_param_5
)
{
	.reg .pred 	%p<18>;
	.reg .b32 	%r<45>;
	.reg .b32 	%f<27>;
	.reg .b64 	%rd<26>;

	ld.param.u32 	%r3, [DIFFUSION_UPDATE_THEN_EVAPORATION_THEN_FIELDMAXDIRV3_param_0];
	ld.param.u32 	%r5, [DIFFUSION_UPDATE_THEN_EVAPORATION_THEN_FIELDMAXDIRV3_param_1];
	ld.param.u64 	%rd1, [DIFFUSION_UPDATE_THEN_EVAPORATION_THEN_FIELDMAXDIRV3_param_2];
	ld.param.u64 	%rd2, [DIFFUSION_UPDATE_THEN_EVAPORATION_THEN_FIELDMAXDIRV3_param_3];
	ld.param.f32 	%f1, [DIFFUSION_UPDATE_THEN_EVAPORATION_THEN_FIELDMAXDIRV3_param_4];
	ld.param.u64 	%rd3, [DIFFUSION_UPDATE_THEN_EVAPORATION_THEN_FIELDMAXDIRV3_param_5];
	mov.u32 	%r6, %ctaid.x;
	mov.u32 	%r7, %ntid.x;
	mov.u32 	%r8, %tid.x;
	mad.lo.s32 	%r1, %r6, %r7, %r8;
	mov.u32 	%r9, %ctaid.y;
	mov.u32 	%r10, %ntid.y;
	mov.u32 	%r11, %tid.y;
	mad.lo.s32 	%r12, %r9, %r10, %r11;
	setp.ge.s32 	%p1, %r1, %r3;
	setp.ge.s32 	%p2, %r12, %r5;
	or.pred  	%p3, %p1, %p2;
	@%p3 bra 	$L__BB3_2;
	cvta.to.global.u64 	%rd4, %rd2;
	cvta.to.global.u64 	%rd5, %rd3;
	cvta.to.global.u64 	%rd6, %rd1;
	add.s32 	%r13, %r1, 1;
	add.s32 	%r14, %r12, 1;
	add.s32 	%r15, %r1, -1;
	add.s32 	%r16, %r12, -1;
	setp.lt.s32 	%p4, %r1, -1;
	add.s32 	%r17, %r3, -1;
	setp.eq.s32 	%p5, %r13, %r3;
	selp.b32 	%r18, 0, %r13, %p5;
	selp.b32 	%r19, %r17, %r18, %p4;
	mul.lo.s32 	%r20, %r12, %r3;
	add.s32 	%r21, %r19, %r20;
	mul.wide.s32 	%rd7, %r21, 4;
	add.s64 	%rd8, %rd4, %rd7;
	ld.global.f32 	%f2, [%rd8];
	setp.eq.s32 	%p6, %r14, %r5;
	selp.b32 	%r22, 0, %r14, %p6;
	mul.lo.s32 	%r23, %r22, %r3;
	add.s32 	%r24, %r23, %r19;
	mul.wide.s32 	%rd9, %r24, 4;
	add.s64 	%rd10, %rd4, %rd9;
	ld.global.f32 	%f3, [%rd10];
	add.f32 	%f4, %f2, %f3;
	setp.gt.f32 	%p7, %f3, %f2;
	selp.f32 	%f5, %f3, %f2, %p7;
	selp.b32 	%r25, 45, 0, %p7;
	add.s32 	%r26, %r23, %r1;
	mul.wide.s32 	%rd11, %r26, 4;
	add.s64 	%rd12, %rd4, %rd11;
	ld.global.f32 	%f6, [%rd12];
	add.f32 	%f7, %f4, %f6;
	setp.gt.f32 	%p8, %f6, %f5;
	selp.f32 	%f8, %f6, %f5, %p8;
	selp.b32 	%r27, 90, %r25, %p8;
	setp.lt.s32 	%p9, %r1, 1;
	setp.eq.s32 	%p10, %r15, %r3;
	selp.b32 	%r28, 0, %r15, %p10;
	selp.b32 	%r29, %r17, %r28, %p9;
	add.s32 	%r30, %r23, %r29;
	mul.wide.s32 	%rd13, %r30, 4;
	add.s64 	%rd14, %rd4, %rd13;
	ld.global.f32 	%f9, [%rd14];
	add.f32 	%f10, %f7, %f9;
	setp.gt.f32 	%p11, %f9, %f8;
	selp.f32 	%f11, %f9, %f8, %p11;
	selp.b32 	%r31, 135, %r27, %p11;
	add.s32 	%r32, %r29, %r20;
	mul.wide.s32 	%rd15, %r32, 4;
	add.s64 	%rd16, %rd4, %rd15;
	ld.global.f32 	%f12, [%rd16];
	add.f32 	%f13, %f10, %f12;
	setp.gt.f32 	%p12, %f12, %f11;
	selp.f32 	%f14, %f12, %f11, %p12;
	selp.b32 	%r33, 180, %r31, %p12;
	setp.eq.s32 	%p13, %r12, 0;
	add.s32 	%r34, %r5, -1;
	setp.eq.s32 	%p14, %r16, %r5;
	selp.b32 	%r35, 0, %r16, %p14;
	selp.b32 	%r36, %r34, %r35, %p13;
	mul.lo.s32 	%r37, %r36, %r3;
	add.s32 	%r38, %r37, %r29;
	mul.wide.s32 	%rd17, %r38, 4;
	add.s64 	%rd18, %rd4, %rd17;
	ld.global.f32 	%f15, [%rd18];
	add.f32 	%f16, %f13, %f15;
	setp.gt.f32 	%p15, %f15, %f14;
	selp.f32 	%f17, %f15, %f14, %p15;
	selp.b32 	%r39, 225, %r33, %p15;
	add.s32 	%r40, %r37, %r1;
	mul.wide.s32 	%rd19, %r40, 4;
	add.s64 	%rd20, %rd4, %rd19;
	ld.global.f32 	%f18, [%rd20];
	add.f32 	%f19, %f16, %f18;
	setp.gt.f32 	%p16, %f18, %f17;
	selp.f32 	%f20, %f18, %f17, %p16;
	selp.b32 	%r41, 270, %r39, %p16;
	add.s32 	%r42, %r37, %r19;
	mul.wide.s32 	%rd21, %r42, 4;
	add.s64 	%rd22, %rd4, %rd21;
	ld.global.f32 	%f21, [%rd22];
	add.f32 	%f22, %f19, %f21;
	setp.gt.f32 	%p17, %f21, %f20;
	selp.b32 	%r43, 315, %r41, %p17;
	add.s32 	%r44, %r20, %r1;
	mul.wide.s32 	%rd23, %r44, 4;
	add.s64 	%rd24, %rd5, %rd23;
	st.global.u32 	[%rd24], %r43;
	add.s64 	%rd25, %rd6, %rd23;
	ld.global.f32 	%f23, [%rd25];
	add.f32 	%f24, %f22, %f23;
	mul.f32 	%f25, %f1, %f24;
	sub.f32 	%f26, %f24, %f25;
	st.global.f32 	[%rd25], %f26;
$L__BB3_2:
	ret;

}
	// .globl	DIFFUSION_UPDATE_THEN_EVAPORATION_THEN_FIELDMAXDIR
.visible .entry DIFFUSION_UPDATE_THEN_EVAPORATION_THEN_FIELDMAXDIR(
	.param .u32 DIFFUSION_UPDATE_THEN_EVAPORATION_THEN_FIELDMAXDIR_param_0,
	.param .u32 DIFFUSION_UPDATE_THEN_EVAPORATION_THEN_FIELDMAXDIR_param_1,
	.param .u64 .ptr .align 1 DIFFUSION_UPDATE_THEN_EVAPORATION_THEN_FIELDMAXDIR_param_2,
	.param .u64 .ptr .align 1 DIFFUSION_UPDATE_THEN_EVAPORATION_THEN_FIELDMAXDIR_param_3,
	.param .f32 DIFFUSION_UPDATE_THEN_EVAPORATION_THEN_FIELDMAXDIR_param_4,
	.param .u64 .ptr .align 1 DIFFUSION_UPDATE_THEN_EVAPORATION_THEN_FIELDMAXDIR_param_5
)
{
	.reg .pred 	%p<18>;
	.reg .b32 	%r<45>;
	.reg .b32 	%f<27>;
	.reg .b64 	%rd<26>;

	ld.param.u32 	%r3, [DIFFUSION_UPDATE_THEN_EVAPORATION_THEN_FIELDMAXDIR_param_0];
	ld.param.u32 	%r5, [DIFFUSION_UPDATE_THEN_EVAPORATION_THEN_FIELDMAXDIR_param_1];
	ld.param.u64 	%rd1, [DIFFUSION_UPDATE_THEN_EVAPORATION_THEN_FIELDMAXDIR_param_2];
	ld.param.u64 	%rd2, [DIFFUSION_UPDATE_THEN_EVAPORATION_THEN_FIELDMAXDIR_param_3];
	ld.param.f32 	%f1, [DIFFUSION_UPDATE_THEN_EVAPORATION_THEN_FIELDMAXDIR_param_4];
	ld.param.u64 	%rd3, [DIFFUSION_UPDATE_THEN_EVAPORATION_THEN_FIELDMAXDIR_param_5];
	mov.u32 	%r6, %ctaid.x;
	mov.u32 	%r7, %ntid.x;
	mov.u32 	%r8, %tid.x;
	mad.lo.s32 	%r1, %r6, %r7, %r8;
	mov.u32 	%r9, %ctaid.y;
	mov.u32 	%r10, %ntid.y;
	mov.u32 	%r11, %tid.y;
	mad.lo.s32 	%r12, %r9, %r10, %r11;
	setp.ge.s32 	%p1, %r1, %r3;
	setp.ge.s32 	%p2, %r12, %r5;
	or.pred  	%p3, %p1, %p2;
	@%p3 bra 	$L__BB4_2;
	cvta.to.global.u64 	%rd4, %rd2;
	cvta.to.global.u64 	%rd5, %rd3;
	cvta.to.global.u64 	%rd6, %rd1;
	mul.lo.s32 	%r13, %r12, %r3;
	add.s32 	%r14, %r13, %r1;
	add.s32 	%r15, %r1, 1;
	setp.lt.s32 	%p4, %r1, -1;
	add.s32 	%r16, %r3, -1;
	setp.eq.s32 	%p5, %r15, %r3;
	selp.b32 	%r17, 0, %r15, %p5;
	selp.b32 	%r18, %r16, %r17, %p4;
	add.s32 	%r19, %r18, %r13;
	add.s32 	%r20, %r12, 1;
	setp.eq.s32 	%p6, %r20, %r5;
	selp.b32 	%r21, 0, %r20, %p6;
	mul.lo.s32 	%r22, %r21, %r3;
	add.s32 	%r23, %r22, %r18;
	add.s32 	%r24, %r22, %r1;
	add.s32 	%r25, %r1, -1;
	setp.lt.s32 	%p7, %r1, 1;
	setp.eq.s32 	%p8, %r25, %r3;
	selp.b32 	%r26, 0, %r25, %p8;
	selp.b32 	%r27, %r16, %r26, %p7;
	add.s32 	%r28, %r22, %r27;
	add.s32 	%r29, %r27, %r13;
	add.s32 	%r30, %r12, -1;
	setp.eq.s32 	%p9, %r12, 0;
	add.s32 	%r31, %r5, -1;
	setp.eq.s32 	%p10, %r30, %r5;
	selp.b32 	%r32, 0, %r30, %p10;
	selp.b32 	%r33, %r31, %r32, %p9;
	mul.lo.s32 	%r34, %r33, %r3;
	add.s32 	%r35, %r34, %r27;
	add.s32 	%r36, %r34, %r1;
	add.s32 	%r37, %r34, %r18;
	mul.wide.s32 	%rd7, %r19, 4;
	add.s64 	%rd8, %rd4, %rd7;
	ld.global.f32 	%f2, [%rd8];
	mul.wide.s32 	%rd9, %r23, 4;
	add.s64 	%rd10, %rd4, %rd9;
	ld.global.f32 	%f3, [%rd10];
	add.f32 	%f4, %f2, %f3;
	setp.lt.f32 	%p11, %f2, %f3;
	selp.f32 	%f5, %f3, %f2, %p11;
	mul.wide.s32 	%rd11, %r24, 4;
	add.s64 	%rd12, %rd4, %rd11;
	ld.global.f32 	%f6, [%rd12];
	add.f32 	%f7, %f4, %f6;
	setp.lt.f32 	%p12, %f5, %f6;
	selp.f32 	%f8, %f6, %f5, %p12;
	mul.wide.s32 	%rd13, %r28, 4;
	add.s64 	%rd14, %rd4, %rd13;
	ld.global.f32 	%f9, [%rd14];
	add.f32 	%f10, %f7, %f9;
	setp.lt.f32 	%p13, %f8, %f9;
	selp.f32 	%f11, %f9, %f8, %p13;
	mul.wide.s32 	%rd15, %r29, 4;
	add.s64 	%rd16, %rd4, %rd15;
	ld.global.f32 	%f12, [%rd16];
	add.f32 	%f13, %f10, %f12;
	setp.lt.f32 	%p14, %f11, %f12;
	selp.f32 	%f14, %f12, %f11, %p14;
	mul.wide.s32 	%rd17, %r35, 4;
	add.s64 	%rd18, %rd4, %rd17;
	ld.global.f32 	%f15, [%rd18];
	add.f32 	%f16, %f13, %f15;
	setp.lt.f32 	%p15, %f14, %f15;
	selp.f32 	%f17, %f15, %f14, %p15;
	mul.wide.s32 	%rd19, %r36, 4;
	add.s64 	%rd20, %rd4, %rd19;
	ld.global.f32 	%f18, [%rd20];
	add.f32 	%f19, %f16, %f18;
	setp.lt.f32 	%p16, %f17, %f18;
	selp.f32 	%f20, %f18, %f17, %p16;
	mul.wide.s32 	%rd21, %r37, 4;
	add.s64 	%rd22, %rd4, %rd21;
	ld.global.f32 	%f21, [%rd22];
	add.f32 	%f22, %f19, %f21;
	setp.lt.f32 	%p17, %f20, %f21;
	selp.b32 	%r38, 45, 0, %p11;
	selp.b32 	%r39, 90, %r38, %p12;
	selp.b32 	%r40, 135, %r39, %p13;
	selp.b32 	%r41, 180, %r40, %p14;
	selp.b32 	%r42, 225, %r41, %p15;
	selp.b32 	%r43, 270, %r42, %p16;
	selp.b32 	%r44, 315, %r43, %p17;
	mul.wide.s32 	%rd23, %r14, 4;
	add.s64 	%rd24, %rd5, %rd23;
	st.global.u32 	[%rd24], %r44;
	add.s64 	%rd25, %rd6, %rd23;
	ld.global.f32 	%f23, [%rd25];
	add.f32 	%f24, %f22, %f23;
	mul.f32 	%f25, %f1, %f24;
	sub.f32 	%f26, %f24, %f25;
	st.global.f32 	[%rd25], %f26;
$L__BB4_2:
	ret;

}


// ===== COMPILED SASS (sm_100) =====

	.target	sm_100

	.elftype	@"ET_EXEC"


//--------------------- .note.nv.tkinfo           --------------------------
	.section	.note.nv.tkinfo,"",@"SHT_NOTE"
	.sectionflags	@"SHF_NOTE_NV_TKINFO"
	.tkinfo
        /*0018*/ 	.word	0x00000002
        /*0030*/ 	.string	""
        /*0030*/ 	.string	"ptxas"
        /*0030*/ 	.string	"Cuda compilation tools, release 13.0, V13.0.88"
        /*0030*/ 	.string	"Build cuda_13.0.r13.0/compiler.36424714_0"
        /*0030*/ 	.string	"-arch sm_100 -m 64 "



//--------------------- .note.nv.cuinfo           --------------------------
	.section	.note.nv.cuinfo,"",@"SHT_NOTE"
	.sectionflags	@"SHF_NOTE_NV_CUINFO"
        /*0018*/ 	.short	0x0002
        /*001a*/ 	.short	0x0064
        /*001c*/ 	.short	0x0082
	.zero		2


//--------------------- .nv.info                  --------------------------
	.section	.nv.info,"",@"SHT_CUDA_INFO"
	.align	4


	//----- nvinfo : EIATTR_REGCOUNT
	.align		4
        /*0000*/ 	.byte	0x04, 0x2f
        /*0002*/ 	.short	(.L_1 - .L_0)
	.align		4
.L_0:
        /*0004*/ 	.word	index@(FIELD_MAX_DIR)
        /*0008*/ 	.word	0x00000018


	//----- nvinfo : EIATTR_FRAME_SIZE
	.align		4
.L_1:
        /*000c*/ 	.byte	0x04, 0x11
        /*000e*/ 	.short	(.L_3 - .L_2)
	.align		4
.L_2:
        /*0010*/ 	.word	index@(FIELD_MAX_DIR)
        /*0014*/ 	.word	0x00000000


	//----- nvinfo : EIATTR_REGCOUNT
	.align		4
.L_3:
        /*0018*/ 	.byte	0x04, 0x2f
        /*001a*/ 	.short	(.L_5 - .L_4)
	.align		4
.L_4:
        /*001c*/ 	.word	index@(FIELD_MAX_DIR2)
        /*0020*/ 	.word	0x00000018


	//----- nvinfo : EIATTR_FRAME_SIZE
	.align		4
.L_5:
        /*0024*/ 	.byte	0x04, 0x11
        /*0026*/ 	.short	(.L_7 - .L_6)
	.align		4
.L_6:
        /*0028*/ 	.word	index@(FIELD_MAX_DIR2)
        /*002c*/ 	.word	0x00000000


	//----- nvinfo : EIATTR_REGCOUNT
	.align		4
.L_7:
        /*0030*/ 	.byte	0x04, 0x2f
        /*0032*/ 	.short	(.L_9 - .L_8)
	.align		4
.L_8:
        /*0034*/ 	.word	index@(DIFFUSION_UPDATE_THEN_EVAPORATION_THEN_FIELDMAXDIRV2)
        /*0038*/ 	.word	0x0000001a


	//----- nvinfo : EIATTR_FRAME_SIZE
	.align		4
.L_9:
        /*003c*/ 	.byte	0x04, 0x11
        /*003e*/ 	.short	(.L_11 - .L_10)
	.align		4
.L_10:
        /*0040*/ 	.word	index@(DIFFUSION_UPDATE_THEN_EVAPORATION_THEN_FIELDMAXDIRV2)
        /*0044*/ 	.word	0x00000000


	//----- nvinfo : EIATTR_REGCOUNT
	.align		4
.L_11:
        /*0048*/ 	.byte	0x04, 0x2f
        /*004a*/ 	.short	(.L_13 - .L_12)
	.align		4
.L_12:
        /*004c*/ 	.word	index@(DIFFUSION_UPDATE_THEN_EVAPORATION_THEN_FIELDMAXDIRV3)
        /*0050*/ 	.word	0x0000001a


	//----- nvinfo : EIATTR_FRAME_SIZE
	.align		4
.L_13:
        /*0054*/ 	.byte	0x04, 0x11
        /*0056*/ 	.short	(.L_15 - .L_14)
	.align		4
.L_14:
        /*0058*/ 	.word	index@(DIFFUSION_UPDATE_THEN_EVAPORATION_THEN_FIELDMAXDIRV3)
        /*005c*/ 	.word	0x00000000


	//----- nvinfo : EIATTR_REGCOUNT
	.align		4
.L_15:
        /*0060*/ 	.byte	0x04, 0x2f
        /*0062*/ 	.short	(.L_17 - .L_16)
	.align		4
.L_16:
        /*0064*/ 	.word	index@(DIFFUSION_UPDATE_THEN_EVAPORATION_THEN_FIELDMAXDIR)
        /*0068*/ 	.word	0x00000018


	//----- nvinfo : EIATTR_FRAME_SIZE
	.align		4
.L_17:
        /*006c*/ 	.byte	0x04, 0x11
        /*006e*/ 	.short	(.L_19 - .L_18)
	.align		4
.L_18:
        /*0070*/ 	.word	index@(DIFFUSION_UPDATE_THEN_EVAPORATION_THEN_FIELDMAXDIR)
        /*0074*/ 	.word	0x00000000


	//----- nvinfo : EIATTR_MIN_STACK_SIZE
	.align		4
.L_19:
        /*0078*/ 	.byte	0x04, 0x12
        /*007a*/ 	.short	(.L_21 - .L_20)
	.align		4
.L_20:
        /*007c*/ 	.word	index@(DIFFUSION_UPDATE_THEN_EVAPORATION_THEN_FIELDMAXDIR)
        /*0080*/ 	.word	0x00000000


	//----- nvinfo : EIATTR_MIN_STACK_SIZE
	.align		4
.L_21:
        /*0084*/ 	.byte	0x04, 0x12
        /*0086*/ 	.short	(.L_23 - .L_22)
	.align		4
.L_22:
        /*0088*/ 	.word	index@(DIFFUSION_UPDATE_THEN_EVAPORATION_THEN_FIELDMAXDIRV3)
        /*008c*/ 	.word	0x00000000


	//----- nvinfo : EIATTR_MIN_STACK_SIZE
	.align		4
.L_23:
        /*0090*/ 	.byte	0x04, 0x12
        /*0092*/ 	.short	(.L_25 - .L_24)
	.align		4
.L_24:
        /*0094*/ 	.word	index@(DIFFUSION_UPDATE_THEN_EVAPORATION_THEN_FIELDMAXDIRV2)
        /*0098*/ 	.word	0x00000000


	//----- nvinfo : EIATTR_MIN_STACK_SIZE
	.align		4
.L_25:
        /*009c*/ 	.byte	0x04, 0x12
        /*009e*/ 	.short	(.L_27 - .L_26)
	.align		4
.L_26:
        /*00a0*/ 	.word	index@(FIELD_MAX_DIR2)
        /*00a4*/ 	.word	0x00000000


	//----- nvinfo : EIATTR_MIN_STACK_SIZE
	.align		4
.L_27:
        /*00a8*/ 	.byte	0x04, 0x12
        /*00aa*/ 	.short	(.L_29 - .L_28)
	.align		4
.L_28:
        /*00ac*/ 	.word	index@(FIELD_MAX_DIR)
        /*00b0*/ 	.word	0x00000000
.L_29:


//--------------------- .nv.compat                --------------------------
	.section	.nv.compat,"",@"SHT_CUDA_COMPAT_INFO"
	.align	4
        /*0000*/ 	.byte	0x02, 0x09, 0x00, 0x00, 0x02, 0x02, 0x01, 0x00, 0x02, 0x05, 0x05, 0x00, 0x03, 0x07, 0x01, 0x01
        /*0010*/ 	.byte	0x02, 0x03, 0x00, 0x00, 0x02, 0x06, 0x01, 0x00, 0x04, 0x0b, 0x08, 0x00, 0x09, 0x00, 0x00, 0x00
        /*0020*/ 	.byte	0x00, 0x00, 0x00, 0x00


//--------------------- .nv.info.DIFFUSION_UPDATE_THEN_EVAPORATION_THEN_FIELDMAXDIR --------------------------
	.section	.nv.info.DIFFUSION_UPDATE_THEN_EVAPORATION_THEN_FIELDMAXDIR,"",@"SHT_CUDA_INFO"
	.sectionflags	@""
	.align	4


	//----- nvinfo : EIATTR_CUDA_API_VERSION
	.align		4
        /*0000*/ 	.byte	0x04, 0x37
        /*0002*/ 	.short	(.L_31 - .L_30)
.L_30:
        /*0004*/ 	.word	0x00000082


	//----- nvinfo : EIATTR_KPARAM_INFO
	.align		4
.L_31:
        /*0008*/ 	.byte	0x04, 0x17
        /*000a*/ 	.short	(.L_33 - .L_32)
.L_32:
        /*000c*/ 	.word	0x00000000
        /*0010*/ 	.short	0x0005
        /*0012*/ 	.short	0x0020
        /*0014*/ 	.byte	0x00, 0xf5, 0x21, 0x00


	//----- nvinfo : EIATTR_KPARAM_INFO
	.align		4
.L_33:
        /*0018*/ 	.byte	0x04, 0x17
        /*001a*/ 	.short	(.L_35 - .L_34)
.L_34:
        /*001c*/ 	.word	0x00000000
        /*0020*/ 	.short	0x0004
        /*0022*/ 	.short	0x0018
        /*0024*/ 	.byte	0x00, 0xf0, 0x11, 0x00


	//----- nvinfo : EIATTR_KPARAM_INFO
	.align		4
.L_35:
        /*0028*/ 	.byte	0x04, 0x17
        /*002a*/ 	.short	(.L_37 - .L_36)
.L_36:
        /*002c*/ 	.word	0x00000000
        /*0030*/ 	.short	0x0003
        /*0032*/ 	.short	0x0010
        /*0034*/ 	.byte	0x00, 0xf5, 0x21, 0x00


	//----- nvinfo : EIATTR_KPARAM_INFO
	.align		4
.L_37:
        /*0038*/ 	.byte	0x04, 0x17
        /*003a*/ 	.short	(.L_39 - .L_38)
.L_38:
        /*003c*/ 	.word	0x00000000
        /*0040*/ 	.short	0x0002
        /*0042*/ 	.short	0x0008
        /*0044*/ 	.byte	0x00, 0xf5, 0x21, 0x00


	//----- nvinfo : EIATTR_KPARAM_INFO
	.align		4
.L_39:
        /*0048*/ 	.byte	0x04, 0x17
        /*004a*/ 	.short	(.L_41 - .L_40)
.L_40:
        /*004c*/ 	.word	0x00000000
        /*0050*/ 	.short	0x0001
        /*0052*/ 	.short	0x0004
        /*0054*/ 	.byte	0x00, 0xf0, 0x11, 0x00


	//----- nvinfo : EIATTR_KPARAM_INFO
	.align		4
.L_41:
        /*0058*/ 	.byte	0x04, 0x17
        /*005a*/ 	.short	(.L_43 - .L_42)
.L_42:
        /*005c*/ 	.word	0x00000000
        /*0060*/ 	.short	0x0000
        /*0062*/ 	.short	0x0000
        /*0064*/ 	.byte	0x00, 0xf0, 0x11, 0x00


	//----- nvinfo : EIATTR_SPARSE_MMA_MASK
	.align		4
.L_43:
        /*0068*/ 	.byte	0x03, 0x50
        /*006a*/ 	.short	0x0000


	//----- nvinfo : EIATTR_MAXREG_COUNT
	.align		4
        /*006c*/ 	.byte	0x03, 0x1b
        /*006e*/ 	.short	0x00ff


	//----- nvinfo : EIATTR_MERCURY_ISA_VERSION
	.align		4
        /*0070*/ 	.byte	0x03, 0x5f
        /*0072*/ 	.short	0x0101


	//----- nvinfo : EIATTR_VRC_CTA_INIT_COUNT
	.align		4
        /*0074*/ 	.byte	0x02, 0x4a
	.zero		1
	.zero		1


	//----- nvinfo : EIATTR_EXIT_INSTR_OFFSETS
	.align		4
        /*0078*/ 	.byte	0x04, 0x1c
        /*007a*/ 	.short	(.L_45 - .L_44)


	//   ....[0]....
.L_44:
        /*007c*/ 	.word	0x000000c0


	//   ....[1]....
        /*0080*/ 	.word	0x000005f0


	//----- nvinfo : EIATTR_CBANK_PARAM_SIZE
	.align		4
.L_45:
        /*0084*/ 	.byte	0x03, 0x19
        /*0086*/ 	.short	0x0028


	//----- nvinfo : EIATTR_PARAM_CBANK
	.align		4
        /*0088*/ 	.byte	0x04, 0x0a
        /*008a*/ 	.short	(.L_47 - .L_46)
	.align		4
.L_46:
        /*008c*/ 	.word	index@(.nv.constant0.DIFFUSION_UPDATE_THEN_EVAPORATION_THEN_FIELDMAXDIR)
        /*0090*/ 	.short	0x0380
        /*0092*/ 	.short	0x0028


	//----- nvinfo : EIATTR_SW_WAR
	.align		4
.L_47:
        /*0094*/ 	.byte	0x04, 0x36
        /*0096*/ 	.short	(.L_49 - .L_48)
.L_48:
        /*0098*/ 	.word	0x00000008
.L_49:


//--------------------- .nv.info.DIFFUSION_UPDATE_THEN_EVAPORATION_THEN_FIELDMAXDIRV3 --------------------------
	.section	.nv.info.DIFFUSION_UPDATE_THEN_EVAPORATION_THEN_FIELDMAXDIRV3,"",@"SHT_CUDA_INFO"
	.sectionflags	@""
	.align	4


	//----- nvinfo : EIATTR_CUDA_API_VERSION
	.align		4
        /*0000*/ 	.byte	0x04, 0x37
        /*0002*/ 	.short	(.L_51 - .L_50)
.L_50:
        /*0004*/ 	.word	0x00000082


	//----- nvinfo : EIATTR_KPARAM_INFO
	.align		4
.L_51:
        /*0008*/ 	.byte	0x04, 0x17
        /*000a*/ 	.short	(.L_53 - .L_52)
.L_52:
        /*000c*/ 	.word	0x00000000
        /*0010*/ 	.short	0x0005
        /*0012*/ 	.short	0x0020
        /*0014*/ 	.byte	0x00, 0xf5, 0x21, 0x00


	//----- nvinfo : EIATTR_KPARAM_INFO
	.align		4
.L_53:
        /*0018*/ 	.byte	0x04, 0x17
        /*001a*/ 	.short	(.L_55 - .L_54)
.L_54:
        /*001c*/ 	.word	0x00000000
        /*0020*/ 	.short	0x0004
        /*0022*/ 	.short	0x0018
        /*0024*/ 	.byte	0x00, 0xf0, 0x11, 0x00


	//----- nvinfo : EIATTR_KPARAM_INFO
	.align		4
.L_55:
        /*0028*/ 	.byte	0x04, 0x17
        /*002a*/ 	.short	(.L_57 - .L_56)
.L_56:
        /*002c*/ 	.word	0x00000000
        /*0030*/ 	.short	0x0003
        /*0032*/ 	.short	0x0010
        /*0034*/ 	.byte	0x00, 0xf5, 0x21, 0x00


	//----- nvinfo : EIATTR_KPARAM_INFO
	.align		4
.L_57:
        /*0038*/ 	.byte	0x04, 0x17
        /*003a*/ 	.short	(.L_59 - .L_58)
.L_58:
        /*003c*/ 	.word	0x00000000
        /*0040*/ 	.short	0x0002
        /*0042*/ 	.short	0x0008
        /*0044*/ 	.byte	0x00, 0xf5, 0x21, 0x00


	//----- nvinfo : EIATTR_KPARAM_INFO
	.align		4
.L_59:
        /*0048*/ 	.byte	0x04, 0x17
        /*004a*/ 	.short	(.L_61 - .L_60)
.L_60:
        /*004c*/ 	.word	0x00000000
        /*0050*/ 	.short	0x0001
        /*0052*/ 	.short	0x0004
        /*0054*/ 	.byte	0x00, 0xf0, 0x11, 0x00


	//----- nvinfo : EIATTR_KPARAM_INFO
	.align		4
.L_61:
        /*0058*/ 	.byte	0x04, 0x17
        /*005a*/ 	.short	(.L_63 - .L_62)
.L_62:
        /*005c*/ 	.word	0x00000000
        /*0060*/ 	.short	0x0000
        /*0062*/ 	.short	0x0000
        /*0064*/ 	.byte	0x00, 0xf0, 0x11, 0x00


	//----- nvinfo : EIATTR_SPARSE_MMA_MASK
	.align		4
.L_63:
        /*0068*/ 	.byte	0x03, 0x50
        /*006a*/ 	.short	0x0000


	//----- nvinfo : EIATTR_MAXREG_COUNT
	.align		4
        /*006c*/ 	.byte	0x03, 0x1b
        /*006e*/ 	.short	0x00ff


	//----- nvinfo : EIATTR_MERCURY_ISA_VERSION
	.align		4
        /*0070*/ 	.byte	0x03, 0x5f
        /*0072*/ 	.short	0x0101


	//----- nvinfo : EIATTR_VRC_CTA_INIT_COUNT
	.align		4
        /*0074*/ 	.byte	0x02, 0x4a
	.zero		1
	.zero		1


	//----- nvinfo : EIATTR_EXIT_INSTR_OFFSETS
	.align		4
        /*0078*/ 	.byte	0x04, 0x1c
        /*007a*/ 	.short	(.L_65 - .L_64)


	//   ....[0]....
.L_64:
        /*007c*/ 	.word	0x000000c0


	//   ....[1]....
        /*0080*/ 	.word	0x000005f0


	//----- nvinfo : EIATTR_CBANK_PARAM_SIZE
	.align		4
.L_65:
        /*0084*/ 	.byte	0x03, 0x19
        /*0086*/ 	.short	0x0028


	//----- nvinfo : EIATTR_PARAM_CBANK
	.align		4
        /*0088*/ 	.byte	0x04, 0x0a
        /*008a*/ 	.short	(.L_67 - .L_66)
	.align		4
.L_66:
        /*008c*/ 	.word	index@(.nv.constant0.DIFFUSION_UPDATE_THEN_EVAPORATION_THEN_FIELDMAXDIRV3)
        /*0090*/ 	.short	0x0380
        /*0092*/ 	.short	0x0028


	//----- nvinfo : EIATTR_SW_WAR
	.align		4
.L_67:
        /*0094*/ 	.byte	0x04, 0x36
        /*0096*/ 	.short	(.L_69 - .L_68)
.L_68:
        /*0098*/ 	.word	0x00000008
.L_69:


//--------------------- .nv.info.DIFFUSION_UPDATE_THEN_EVAPORATION_THEN_FIELDMAXDIRV2 --------------------------
	.section	.nv.info.DIFFUSION_UPDATE_THEN_EVAPORATION_THEN_FIELDMAXDIRV2,"",@"SHT_CUDA_INFO"
	.sectionflags	@""
	.align	4


	//----- nvinfo : EIATTR_CUDA_API_VERSION
	.align		4
        /*0000*/ 	.byte	0x04, 0x37
        /*0002*/ 	.short	(.L_71 - .L_70)
.L_70:
        /*0004*/ 	.word	0x00000082


	//----- nvinfo : EIATTR_KPARAM_INFO
	.align		4
.L_71:
        /*0008*/ 	.byte	0x04, 0x17
        /*000a*/ 	.short	(.L_73 - .L_72)
.L_72:
        /*000c*/ 	.word	0x00000000
        /*0010*/ 	.short	0x0005
        /*0012*/ 	.short	0x0020
        /*0014*/ 	.byte	0x00, 0xf5, 0x21, 0x00


	//----- nvinfo : EIATTR_KPARAM_INFO
	.align		4
.L_73:
        /*0018*/ 	.byte	0x04, 0x17
        /*001a*/ 	.short	(.L_75 - .L_74)
.L_74:
        /*001c*/ 	.word	0x00000000
        /*0020*/ 	.short	0x0004
        /*0022*/ 	.short	0x0018
        /*0024*/ 	.byte	0x00, 0xf0, 0x11, 0x00


	//----- nvinfo : EIATTR_KPARAM_INFO
	.align		4
.L_75:
        /*0028*/ 	.byte	0x04, 0x17
        /*002a*/ 	.short	(.L_77 - .L_76)
.L_76:
        /*002c*/ 	.word	0x00000000
        /*0030*/ 	.short	0x0003
        /*0032*/ 	.short	0x0010
        /*0034*/ 	.byte	0x00, 0xf5, 0x21, 0x00


	//----- nvinfo : EIATTR_KPARAM_INFO
	.align		4
.L_77:
        /*0038*/ 	.byte	0x04, 0x17
        /*003a*/ 	.short	(.L_79 - .L_78)
.L_78:
        /*003c*/ 	.word	0x00000000
        /*0040*/ 	.short	0x0002
        /*0042*/ 	.short	0x0008
        /*0044*/ 	.byte	0x00, 0xf5, 0x21, 0x00


	//----- nvinfo : EIATTR_KPARAM_INFO
	.align		4
.L_79:
        /*0048*/ 	.byte	0x04, 0x17
        /*004a*/ 	.short	(.L_81 - .L_80)
.L_80:
        /*004c*/ 	.word	0x00000000
        /*0050*/ 	.short	0x0001
        /*0052*/ 	.short	0x0004
        /*0054*/ 	.byte	0x00, 0xf0, 0x11, 0x00


	//----- nvinfo : EIATTR_KPARAM_INFO
	.align		4
.L_81:
        /*0058*/ 	.byte	0x04, 0x17
        /*005a*/ 	.short	(.L_83 - .L_82)
.L_82:
        /*005c*/ 	.word	0x00000000
        /*0060*/ 	.short	0x0000
        /*0062*/ 	.short	0x0000
        /*0064*/ 	.byte	0x00, 0xf0, 0x11, 0x00


	//----- nvinfo : EIATTR_SPARSE_MMA_MASK
	.align		4
.L_83:
        /*0068*/ 	.byte	0x03, 0x50
        /*006a*/ 	.short	0x0000


	//----- nvinfo : EIATTR_MAXREG_COUNT
	.align		4
        /*006c*/ 	.byte	0x03, 0x1b
        /*006e*/ 	.short	0x00ff


	//----- nvinfo : EIATTR_MERCURY_ISA_VERSION
	.align		4
        /*0070*/ 	.byte	0x03, 0x5f
        /*0072*/ 	.short	0x0101


	//----- nvinfo : EIATTR_VRC_CTA_INIT_COUNT
	.align		4
        /*0074*/ 	.byte	0x02, 0x4a
	.zero		1
	.zero		1


	//----- nvinfo : EIATTR_EXIT_INSTR_OFFSETS
	.align		4
        /*0078*/ 	.byte	0x04, 0x1c
        /*007a*/ 	.short	(.L_85 - .L_84)


	//   ....[0]....
.L_84:
        /*007c*/ 	.word	0x000000c0


	//   ....[1]....
        /*0080*/ 	.word	0x000005f0


	//----- nvinfo : EIATTR_CBANK_PARAM_SIZE
	.align		4
.L_85:
        /*0084*/ 	.byte	0x03, 0x19
        /*0086*/ 	.short	0x0028


	//----- nvinfo : EIATTR_PARAM_CBANK
	.align		4
        /*0088*/ 	.byte	0x04, 0x0a
        /*008a*/ 	.short	(.L_87 - .L_86)
	.align		4
.L_86:
        /*008c*/ 	.word	index@(.nv.constant0.DIFFUSION_UPDATE_THEN_EVAPORATION_THEN_FIELDMAXDIRV2)
        /*0090*/ 	.short	0x0380
        /*0092*/ 	.short	0x0028


	//----- nvinfo : EIATTR_SW_WAR
	.align		4
.L_87:
        /*0094*/ 	.byte	0x04, 0x36
        /*0096*/ 	.short	(.L_89 - .L_88)
.L_88:
        /*0098*/ 	.word	0x00000008
.L_89:


//--------------------- .nv.info.FIELD_MAX_DIR2   --------------------------
	.section	.nv.info.FIELD_MAX_DIR2,"",@"SHT_CUDA_INFO"
	.sectionflags	@""
	.align	4


	//----- nvinfo : EIATTR_CUDA_API_VERSION
	.align		4
        /*0000*/ 	.byte	0x04, 0x37
        /*0002*/ 	.short	(.L_91 - .L_90)
.L_90:
        /*0004*/ 	.word	0x00000082


	//----- nvinfo : EIATTR_KPARAM_INFO
	.align		4
.L_91:
        /*0008*/ 	.byte	0x04, 0x17
        /*000a*/ 	.short	(.L_93 - .L_92)
.L_92:
        /*000c*/ 	.word	0x00000000
        /*0010*/ 	.short	0x0003
        /*0012*/ 	.short	0x0010
        /*0014*/ 	.byte	0x00, 0xf5, 0x21, 0x00


	//----- nvinfo : EIATTR_KPARAM_INFO
	.align		4
.L_93:
        /*0018*/ 	.byte	0x04, 0x17
        /*001a*/ 	.short	(.L_95 - .L_94)
.L_94:
        /*001c*/ 	.word	0x00000000
        /*0020*/ 	.short	0x0002
        /*0022*/ 	.short	0x0008
        /*0024*/ 	.byte	0x00, 0xf5, 0x21, 0x00


	//----- nvinfo : EIATTR_KPARAM_INFO
	.align		4
.L_95:
        /*0028*/ 	.byte	0x04, 0x17
        /*002a*/ 	.short	(.L_97 - .L_96)
.L_96:
        /*002c*/ 	.word	0x00000000
        /*0030*/ 	.short	0x0001
        /*0032*/ 	.short	0x0004
        /*0034*/ 	.byte	0x00, 0xf0, 0x11, 0x00


	//----- nvinfo : EIATTR_KPARAM_INFO
	.align		4
.L_97:
        /*0038*/ 	.byte	0x04, 0x17
        /*003a*/ 	.short	(.L_99 - .L_98)
.L_98:
        /*003c*/ 	.word	0x00000000
        /*0040*/ 	.short	0x0000
        /*0042*/ 	.short	0x0000
        /*0044*/ 	.byte	0x00, 0xf0, 0x11, 0x00


	//----- nvinfo : EIATTR_SPARSE_MMA_MASK
	.align		4
.L_99:
        /*0048*/ 	.byte	0x03, 0x50
        /*004a*/ 	.short	0x0000


	//----- nvinfo : EIATTR_MAXREG_COUNT
	.align		4
        /*004c*/ 	.byte	0x03, 0x1b
        /*004e*/ 	.short	0x00ff


	//----- nvinfo : EIATTR_MERCURY_ISA_VERSION
	.align		4
        /*0050*/ 	.byte	0x03, 0x5f
        /*0052*/ 	.short	0x0101


	//----- nvinfo : EIATTR_VRC_CTA_INIT_COUNT
	.align		4
        /*0054*/ 	.byte	0x02, 0x4a
	.zero		1
	.zero		1


	//----- nvinfo : EIATTR_EXIT_INSTR_OFFSETS
	.align		4
        /*0058*/ 	.byte	0x04, 0x1c
        /*005a*/ 	.short	(.L_101 - .L_100)


	//   ....[0]....
.L_100:
        /*005c*/ 	.word	0x000000c0


	//   ....[1]....
        /*0060*/ 	.word	0x00000510


	//----- nvinfo : EIATTR_CBANK_PARAM_SIZE
	.align		4
.L_101:
        /*0064*/ 	.byte	0x03, 0x19
        /*0066*/ 	.short	0x0018


	//----- nvinfo : EIATTR_PARAM_CBANK
	.align		4
        /*0068*/ 	.byte	0x04, 0x0a
        /*006a*/ 	.short	(.L_103 - .L_102)
	.align		4
.L_102:
        /*006c*/ 	.word	index@(.nv.constant0.FIELD_MAX_DIR2)
        /*0070*/ 	.short	0x0380
        /*0072*/ 	.short	0x0018


	//----- nvinfo : EIATTR_SW_WAR
	.align		4
.L_103:
        /*0074*/ 	.byte	0x04, 0x36
        /*0076*/ 	.short	(.L_105 - .L_104)
.L_104:
        /*0078*/ 	.word	0x00000008
.L_105:


//--------------------- .nv.info.FIELD_MAX_DIR    --------------------------
	.section	.nv.info.FIELD_MAX_DIR,"",@"SHT_CUDA_INFO"
	.sectionflags	@""
	.align	4


	//----- nvinfo : EIATTR_CUDA_API_VERSION
	.align		4
        /*0000*/ 	.byte	0x04, 0x37
        /*0002*/ 	.short	(.L_107 - .L_106)
.L_106:
        /*0004*/ 	.word	0x00000082


	//----- nvinfo : EIATTR_KPARAM_INFO
	.align		4
.L_107:
        /*0008*/ 	.byte	0x04, 0x17
        /*000a*/ 	.short	(.L_109 - .L_108)
.L_108:
        /*000c*/ 	.word	0x00000000
        /*0010*/ 	.short	0x0003
        /*0012*/ 	.short	0x0010
        /*0014*/ 	.byte	0x00, 0xf5, 0x21, 0x00


	//----- nvinfo : EIATTR_KPARAM_INFO
	.align		4
.L_109:
        /*0018*/ 	.byte	0x04, 0x17
        /*001a*/ 	.short	(.L_111 - .L_110)
.L_110:
        /*001c*/ 	.word	0x00000000
        /*0020*/ 	.short	0x0002
        /*0022*/ 	.short	0x0008
        /*0024*/ 	.byte	0x00, 0xf5, 0x21, 0x00


	//----- nvinfo : EIATTR_KPARAM_INFO
	.align		4
.L_111:
        /*0028*/ 	.byte	0x04, 0x17
        /*002a*/ 	.short	(.L_113 - .L_112)
.L_112:
        /*002c*/ 	.word	0x00000000
        /*0030*/ 	.short	0x0001
        /*0032*/ 	.short	0x0004
        /*0034*/ 	.byte	0x00, 0xf0, 0x11, 0x00


	//----- nvinfo : EIATTR_KPARAM_INFO
	.align		4
.L_113:
        /*0038*/ 	.byte	0x04, 0x17
        /*003a*/ 	.short	(.L_115 - .L_114)
.L_114:
        /*003c*/ 	.word	0x00000000
        /*0040*/ 	.short	0x0000
        /*0042*/ 	.short	0x0000
        /*0044*/ 	.byte	0x00, 0xf0, 0x11, 0x00


	//----- nvinfo : EIATTR_SPARSE_MMA_MASK
	.align		4
.L_115:
        /*0048*/ 	.byte	0x03, 0x50
        /*004a*/ 	.short	0x0000


	//----- nvinfo : EIATTR_MAXREG_COUNT
	.align		4
        /*004c*/ 	.byte	0x03, 0x1b
        /*004e*/ 	.short	0x00ff


	//----- nvinfo : EIATTR_MERCURY_ISA_VERSION
	.align		4
        /*0050*/ 	.byte	0x03, 0x5f
        /*0052*/ 	.short	0x0101


	//----- nvinfo : EIATTR_VRC_CTA_INIT_COUNT
	.align		4
        /*0054*/ 	.byte	0x02, 0x4a
	.zero		1
	.zero		1


	//----- nvinfo : EIATTR_EXIT_INSTR_OFFSETS
	.align		4
        /*0058*/ 	.byte	0x04, 0x1c
        /*005a*/ 	.short	(.L_117 - .L_116)


	//   ....[0]....
.L_116:
        /*005c*/ 	.word	0x000000c0


	//   ....[1]....
        /*0060*/ 	.word	0x00000510


	//----- nvinfo : EIATTR_CBANK_PARAM_SIZE
	.align		4
.L_117:
        /*0064*/ 	.byte	0x03, 0x19
        /*0066*/ 	.short	0x0018


	//----- nvinfo : EIATTR_PARAM_CBANK
	.align		4
        /*0068*/ 	.byte	0x04, 0x0a
        /*006a*/ 	.short	(.L_119 - .L_118)
	.align		4
.L_118:
        /*006c*/ 	.word	index@(.nv.constant0.FIELD_MAX_DIR)
        /*0070*/ 	.short	0x0380
        /*0072*/ 	.short	0x0018


	//----- nvinfo : EIATTR_SW_WAR
	.align		4
.L_119:
        /*0074*/ 	.byte	0x04, 0x36
        /*0076*/ 	.short	(.L_121 - .L_120)
.L_120:
        /*0078*/ 	.word	0x00000008
.L_121:


//--------------------- .nv.callgraph             --------------------------
	.section	.nv.callgraph,"",@"SHT_CUDA_CALLGRAPH"
	.align	4
	.sectionentsize	8
	.align		4
        /*0000*/ 	.word	0x00000000
	.align		4
        /*0004*/ 	.word	0xffffffff
	.align		4
        /*0008*/ 	.word	0x00000000
	.align		4
        /*000c*/ 	.word	0xfffffffe
	.align		4
        /*0010*/ 	.word	0x00000000
	.align		4
        /*0014*/ 	.word	0xfffffffd
	.align		4
        /*0018*/ 	.word	0x00000000
	.align		4
        /*001c*/ 	.word	0xfffffffc


//--------------------- .text.DIFFUSION_UPDATE_THEN_EVAPORATION_THEN_FIELDMAXDIR --------------------------
	.section	.text.DIFFUSION_UPDATE_THEN_EVAPORATION_THEN_FIELDMAXDIR,"ax",@progbits
	.align	128
        .global         DIFFUSION_UPDATE_THEN_EVAPORATION_THEN_FIELDMAXDIR
        .type           DIFFUSION_UPDATE_THEN_EVAPORATION_THEN_FIELDMAXDIR,@function
        .size           DIFFUSION_UPDATE_THEN_EVAPORATION_THEN_FIELDMAXDIR,(.L_x_5 - DIFFUSION_UPDATE_THEN_EVAPORATION_THEN_FIELDMAXDIR)
        .other          DIFFUSION_UPDATE_THEN_EVAPORATION_THEN_FIELDMAXDIR,@"STO_CUDA_ENTRY STV_DEFAULT"
DIFFUSION_UPDATE_THEN_EVAPORATION_THEN_FIELDMAXDIR:
.text.DIFFUSION_UPDATE_THEN_EVAPORATION_THEN_FIELDMAXDIR:
[----:B------:R-:W-:Y:S01]  /*0000*/  LDC R1, c[0x0][0x37c] ;  /* 0x0000df00ff017b82 */ /* 0x000fe20000000800 */
[----:B------:R-:W0:Y:S07]  /*0010*/  S2R R4, SR_TID.Y ;  /* 0x0000000000047919 */ /* 0x000e2e0000002200 */
[----:B------:R-:W1:Y:S01]  /*0020*/  LDC R7, c[0x0][0x360] ;  /* 0x0000d800ff077b82 */ /* 0x000e620000000800 */
[----:B------:R-:W1:Y:S07]  /*0030*/  S2R R0, SR_TID.X ;  /* 0x0000000000007919 */ /* 0x000e6e0000002100 */
[----:B------:R-:W0:Y:S08]  /*0040*/  S2UR UR5, SR_CTAID.Y ;  /* 0x00000000000579c3 */ /* 0x000e300000002600 */
[----:B------:R-:W0:Y:S08]  /*0050*/  LDC R9, c[0x0][0x364] ;  /* 0x0000d900ff097b82 */ /* 0x000e300000000800 */
[----:B------:R-:W1:Y:S08]  /*0060*/  S2UR UR4, SR_CTAID.X ;  /* 0x00000000000479c3 */ /* 0x000e700000002500 */
[----:B------:R-:W2:Y:S01]  /*0070*/  LDC.64 R2, c[0x0][0x380] ;  /* 0x0000e000ff027b82 */ /* 0x000ea20000000a00 */
[----:B0-----:R-:W-:-:S02]  /*0080*/  IMAD R9, R9, UR5, R4 ;  /* 0x0000000509097c24 */ /* 0x001fc4000f8e0204 */
[----:B-1----:R-:W-:-:S03]  /*0090*/  IMAD R7, R7, UR4, R0 ;  /* 0x0000000407077c24 */ /* 0x002fc6000f8e0200 */
[----:B--2---:R-:W-:-:S04]  /*00a0*/  ISETP.GE.AND P0, PT, R9, R3, PT ;  /* 0x000000030900720c */ /* 0x004fc80003f06270 */
[----:B------:R-:W-:-:S13]  /*00b0*/  ISETP.GE.OR P0, PT, R7, R2, P0 ;  /* 0x000000020700720c */ /* 0x000fda0000706670 */
[----:B------:R-:W-:Y:S05]  /*00c0*/  @P0 EXIT ;  /* 0x000000000000094d */ /* 0x000fea0003800000 */
[----:B------:R-:W0:Y:S01]  /*00d0*/  LDC.64 R4, c[0x0][0x390] ;  /* 0x0000e400ff047b82 */ /* 0x000e220000000a00 */
[C---:B------:R-:W-:Y:S01]  /*00e0*/  VIADD R11, R7.reuse, 0x1 ;  /* 0x00000001070b7836 */ /* 0x040fe20000000000 */
[----:B------:R-:W-:Y:S01]  /*00f0*/  ISETP.GE.AND P0, PT, R7, -0x1, PT ;  /* 0xffffffff0700780c */ /* 0x000fe20003f06270 */
[----:B------:R-:W-:Y:S01]  /*0100*/  VIADD R6, R9, 0x1 ;  /* 0x0000000109067836 */ /* 0x000fe20000000000 */
[----:B------:R-:W1:Y:S01]  /*0110*/  LDCU.64 UR4, c[0x0][0x358] ;  /* 0x00006b00ff0477ac */ /* 0x000e620008000a00 */
[----:B------:R-:W-:Y:S01]  /*0120*/  VIADD R15, R2, 0xffffffff ;  /* 0xffffffff020f7836 */ /* 0x000fe20000000000 */
[----:B------:R-:W-:Y:S02]  /*0130*/  ISETP.NE.AND P1, PT, R11, R2, PT ;  /* 0x000000020b00720c */ /* 0x000fe40003f25270 */
[----:B------:R-:W-:Y:S01]  /*0140*/  IADD3 R21, PT, PT, R7, -0x1, RZ ;  /* 0xffffffff07157810 */ /* 0x000fe20007ffe0ff */
[----:B------:R-:W-:Y:S01]  /*0150*/  VIADD R8, R9, 0xffffffff ;  /* 0xffffffff09087836 */ /* 0x000fe20000000000 */
[----:B------:R-:W-:Y:S01]  /*0160*/  SEL R0, R11, RZ, P1 ;  /* 0x000000ff0b007207 */ /* 0x000fe20000800000 */
[----:B------:R-:W2:Y:S01]  /*0170*/  LDCU UR6, c[0x0][0x398] ;  /* 0x00007300ff0677ac */ /* 0x000ea20008000800 */
[----:B------:R-:W-:-:S02]  /*0180*/  ISETP.NE.AND P1, PT, R6, R3, PT ;  /* 0x000000030600720c */ /* 0x000fc40003f25270 */
[----:B------:R-:W-:Y:S02]  /*0190*/  SEL R13, R15, R0, !P0 ;  /* 0x000000000f0d7207 */ /* 0x000fe40004000000 */
[----:B------:R-:W-:Y:S02]  /*01a0*/  SEL R6, R6, RZ, P1 ;  /* 0x000000ff06067207 */ /* 0x000fe40000800000 */
[----:B------:R-:W-:Y:S01]  /*01b0*/  ISETP.GE.AND P0, PT, R7, 0x1, PT ;  /* 0x000000010700780c */ /* 0x000fe20003f06270 */
[-CC-:B------:R-:W-:Y:S02]  /*01c0*/  IMAD R17, R9, R2.reuse, R13.reuse ;  /* 0x0000000209117224 */ /* 0x180fe400078e020d */
[----:B------:R-:W-:Y:S02]  /*01d0*/  IMAD R11, R6, R2, R13 ;  /* 0x00000002060b7224 */ /* 0x000fe400078e020d */
[----:B0-----:R-:W-:-:S04]  /*01e0*/  IMAD.WIDE R16, R17, 0x4, R4 ;  /* 0x0000000411107825 */ /* 0x001fc800078e0204 */
[----:B------:R-:W-:Y:S01]  /*01f0*/  IMAD.WIDE R10, R11, 0x4, R4 ;  /* 0x000000040b0a7825 */ /* 0x000fe200078e0204 */
[CC--:B------:R-:W-:Y:S01]  /*0200*/  ISETP.NE.AND P1, PT, R21.reuse, R2.reuse, PT ;  /* 0x000000021500720c */ /* 0x0c0fe20003f25270 */
[----:B-1----:R0:W3:Y:S02]  /*0210*/  LDG.E R0, desc[UR4][R16.64] ;  /* 0x0000000410007981 */ /* 0x0020e4000c1e1900 */
[----:B------:R-:W-:Y:S02]  /*0220*/  IMAD R19, R6, R2, R7 ;  /* 0x0000000206137224 */ /* 0x000fe400078e0207 */
[----:B------:R-:W3:Y:S01]  /*0230*/  LDG.E R11, desc[UR4][R10.64] ;  /* 0x000000040a0b7981 */ /* 0x000ee2000c1e1900 */
[----:B------:R-:W-:Y:S01]  /*0240*/  @P0 SEL R15, R21, RZ, P1 ;  /* 0x000000ff150f0207 */ /* 0x000fe20000800000 */
[----:B------:R-:W-:Y:S01]  /*0250*/  IMAD.WIDE R18, R19, 0x4, R4 ;  /* 0x0000000413127825 */ /* 0x000fe200078e0204 */
[----:B------:R-:W-:-:S03]  /*0260*/  ISETP.NE.AND P0, PT, R9, RZ, PT ;  /* 0x000000ff0900720c */ /* 0x000fc60003f05270 */
[----:B------:R-:W-:Y:S02]  /*0270*/  IMAD R21, R6, R2, R15 ;  /* 0x0000000206157224 */ /* 0x000fe400078e020f */
[----:B------:R1:W4:Y:S01]  /*0280*/  LDG.E R6, desc[UR4][R18.64] ;  /* 0x0000000412067981 */ /* 0x000322000c1e1900 */
[----:B------:R-:W-:Y:S01]  /*0290*/  ISETP.NE.AND P1, PT, R8, R3, PT ;  /* 0x000000030800720c */ /* 0x000fe20003f25270 */
[----:B------:R-:W-:Y:S01]  /*02a0*/  IMAD.WIDE R20, R21, 0x4, R4 ;  /* 0x0000000415147825 */ /* 0x000fe200078e0204 */
[----:B------:R-:W-:-:S03]  /*02b0*/  IADD3 R12, PT, PT, R3, -0x1, RZ ;  /* 0xffffffff030c7810 */ /* 0x000fc60007ffe0ff */
[----:B0-----:R-:W-:Y:S01]  /*02c0*/  IMAD R17, R9, R2, R15 ;  /* 0x0000000209117224 */ /* 0x001fe200078e020f */
[----:B------:R-:W5:Y:S01]  /*02d0*/  LDG.E R3, desc[UR4][R20.64] ;  /* 0x0000000414037981 */ /* 0x000f62000c1e1900 */
[----:B------:R-:W-:Y:S02]  /*02e0*/  @P0 SEL R12, R8, RZ, P1 ;  /* 0x000000ff080c0207 */ /* 0x000fe40000800000 */
[----:B------:R-:W-:-:S04]  /*02f0*/  IMAD.WIDE R16, R17, 0x4, R4 ;  /* 0x0000000411107825 */ /* 0x000fc800078e0204 */
[CC--:B------:R-:W-:Y:S01]  /*0300*/  IMAD R15, R12.reuse, R2.reuse, R15 ;  /* 0x000000020c0f7224 */ /* 0x0c0fe200078e020f */
[----:B------:R-:W2:Y:S01]  /*0310*/  LDG.E R8, desc[UR4][R16.64] ;  /* 0x0000000410087981 */ /* 0x000ea2000c1e1900 */
[----:B-1----:R-:W-:Y:S02]  /*0320*/  IMAD R19, R12, R2, R7 ;  /* 0x000000020c137224 */ /* 0x002fe400078e0207 */
[----:B------:R-:W-:-:S05]  /*0330*/  IMAD.WIDE R14, R15, 0x4, R4 ;  /* 0x000000040f0e7825 */ /* 0x000fca00078e0204 */
[----:B------:R0:W2:Y:S01]  /*0340*/  LDG.E R10, desc[UR4][R14.64] ;  /* 0x000000040e0a7981 */ /* 0x0000a2000c1e1900 */
[----:B------:R-:W-:-:S04]  /*0350*/  IMAD.WIDE R18, R19, 0x4, R4 ;  /* 0x0000000413127825 */ /* 0x000fc800078e0204 */
[-C--:B------:R-:W-:Y:S02]  /*0360*/  IMAD R13, R12, R2.reuse, R13 ;  /* 0x000000020c0d7224 */ /* 0x080fe400078e020d */
[----:B------:R-:W2:Y:S02]  /*0370*/  LDG.E R12, desc[UR4][R18.64] ;  /* 0x00000004120c7981 */ /* 0x000ea4000c1e1900 */
[----:B------:R-:W-:Y:S01]  /*0380*/  IMAD.WIDE R4, R13, 0x4, R4 ;  /* 0x000000040d047825 */ /* 0x000fe200078e0204 */
[----:B0-----:R-:W0:Y:S04]  /*0390*/  LDC.64 R14, c[0x0][0x3a0] ;  /* 0x0000e800ff0e7b82 */ /* 0x001e280000000a00 */
[----:B------:R1:W2:Y:S01]  /*03a0*/  LDG.E R13, desc[UR4][R4.64] ;  /* 0x00000004040d7981 */ /* 0x0002a2000c1e1900 */
[----:B------:R-:W-:-:S03]  /*03b0*/  IMAD R7, R9, R2, R7 ;  /* 0x0000000209077224 */ /* 0x000fc600078e0207 */
[----:B-1----:R-:W1:Y:S01]  /*03c0*/  LDC.64 R4, c[0x0][0x388] ;  /* 0x0000e200ff047b82 */ /* 0x002e620000000a00 */
[----:B0-----:R-:W-:-:S04]  /*03d0*/  IMAD.WIDE R14, R7, 0x4, R14 ;  /* 0x00000004070e7825 */ /* 0x001fc800078e020e */
[----:B-1----:R-:W-:Y:S01]  /*03e0*/  IMAD.WIDE R4, R7, 0x4, R4 ;  /* 0x0000000407047825 */ /* 0x002fe200078e0204 */
[----:B---3--:R-:W-:-:S04]  /*03f0*/  FSETP.GEU.AND P3, PT, R0, R11, PT ;  /* 0x0000000b0000720b */ /* 0x008fc80003f6e000 */
[----:B------:R-:W-:-:S04]  /*0400*/  FSEL R21, R11, R0, !P3 ;  /* 0x000000000b157208 */ /* 0x000fc80005800000 */
[----:B----4-:R-:W-:-:S04]  /*0410*/  FSETP.GEU.AND P0, PT, R21, R6, PT ;  /* 0x000000061500720b */ /* 0x010fc80003f0e000 */
[----:B------:R-:W-:-:S04]  /*0420*/  FSEL R16, R6, R21, !P0 ;  /* 0x0000001506107208 */ /* 0x000fc80004000000 */
[----:B-----5:R-:W-:-:S04]  /*0430*/  FSETP.GEU.AND P1, PT, R16, R3, PT ;  /* 0x000000031000720b */ /* 0x020fc80003f2e000 */
[----:B------:R-:W-:Y:S02]  /*0440*/  FSEL R17, R3, R16, !P1 ;  /* 0x0000001003117208 */ /* 0x000fe40004800000 */
[----:B------:R-:W-:Y:S02]  /*0450*/  SEL R16, RZ, 0x2d, P3 ;  /* 0x0000002dff107807 */ /* 0x000fe40001800000 */
[----:B--2---:R-:W-:Y:S02]  /*0460*/  FSETP.GEU.AND P2, PT, R17, R8, PT ;  /* 0x000000081100720b */ /* 0x004fe40003f4e000 */
[----:B------:R-:W-:Y:S02]  /*0470*/  SEL R16, R16, 0x5a, P0 ;  /* 0x0000005a10107807 */ /* 0x000fe40000000000 */
[----:B------:R-:W-:Y:S02]  /*0480*/  FSEL R17, R8, R17, !P2 ;  /* 0x0000001108117208 */ /* 0x000fe40005000000 */
[----:B------:R-:W-:-:S02]  /*0490*/  SEL R16, R16, 0x87, P1 ;  /* 0x0000008710107807 */ /* 0x000fc40000800000 */
[----:B------:R-:W-:Y:S02]  /*04a0*/  FSETP.GEU.AND P3, PT, R17, R10, PT ;  /* 0x0000000a1100720b */ /* 0x000fe40003f6e000 */
[----:B------:R-:W-:Y:S02]  /*04b0*/  SEL R18, R16, 0xb4, P2 ;  /* 0x000000b410127807 */ /* 0x000fe40001000000 */
[----:B------:R-:W-:Y:S02]  /*04c0*/  FSEL R17, R10, R17, !P3 ;  /* 0x000000110a117208 */ /* 0x000fe40005800000 */
[----:B------:R-:W-:Y:S02]  /*04d0*/  SEL R18, R18, 0xe1, P3 ;  /* 0x000000e112127807 */ /* 0x000fe40001800000 */
[----:B------:R-:W-:-:S04]  /*04e0*/  FSETP.GEU.AND P0, PT, R17, R12, PT ;  /* 0x0000000c1100720b */ /* 0x000fc80003f0e000 */
[----:B------:R-:W-:Y:S02]  /*04f0*/  FSEL R16, R12, R17, !P0 ;  /* 0x000000110c107208 */ /* 0x000fe40004000000 */
[----:B------:R-:W-:Y:S02]  /*0500*/  SEL R18, R18, 0x10e, P0 ;  /* 0x0000010e12127807 */ /* 0x000fe40000000000 */
[----:B------:R-:W-:-:S04]  /*0510*/  FSETP.GEU.AND P1, PT, R16, R13, PT ;  /* 0x0000000d1000720b */ /* 0x000fc80003f2e000 */
[----:B------:R-:W-:-:S05]  /*0520*/  SEL R9, R18, 0x13b, P1 ;  /* 0x0000013b12097807 */ /* 0x000fca0000800000 */
[----:B------:R-:W-:Y:S04]  /*0530*/  STG.E desc[UR4][R14.64], R9 ;  /* 0x000000090e007986 */ /* 0x000fe8000c101904 */
[----:B------:R-:W2:Y:S01]  /*0540*/  LDG.E R7, desc[UR4][R4.64] ;  /* 0x0000000404077981 */ /* 0x000ea2000c1e1900 */
[----:B------:R-:W-:-:S04]  /*0550*/  FADD R11, R0, R11 ;  /* 0x0000000b000b7221 */ /* 0x000fc80000000000 */
[----:B------:R-:W-:-:S04]  /*0560*/  FADD R6, R11, R6 ;  /* 0x000000060b067221 */ /* 0x000fc80000000000 */
[----:B------:R-:W-:-:S04]  /*0570*/  FADD R3, R6, R3 ;  /* 0x0000000306037221 */ /* 0x000fc80000000000 */
[----:B------:R-:W-:-:S04]  /*0580*/  FADD R3, R3, R8 ;  /* 0x0000000803037221 */ /* 0x000fc80000000000 */
[----:B------:R-:W-:-:S04]  /*0590*/  FADD R3, R3, R10 ;  /* 0x0000000a03037221 */ /* 0x000fc80000000000 */
[----:B------:R-:W-:-:S04]  /*05a0*/  FADD R12, R3, R12 ;  /* 0x0000000c030c7221 */ /* 0x000fc80000000000 */
[----:B------:R-:W-:-:S04]  /*05b0*/  FADD R12, R12, R13 ;  /* 0x0000000d0c0c7221 */ /* 0x000fc80000000000 */
[----:B--2---:R-:W-:-:S04]  /*05c0*/  FADD R7, R12, R7 ;  /* 0x000000070c077221 */ /* 0x004fc80000000000 */
[----:B------:R-:W-:-:S05]  /*05d0*/  FFMA R7, -R7, UR6, R7 ;  /* 0x0000000607077c23 */ /* 0x000fca0008000107 */
[----:B------:R-:W-:Y:S01]  /*05e0*/  STG.E desc[UR4][R4.64], R7 ;  /* 0x0000000704007986 */ /* 0x000fe2000c101904 */
[----:B------:R-:W-:Y:S05]  /*05f0*/  EXIT ;  /* 0x000000000000794d */ /* 0x000fea0003800000 */
.L_x_0:
[----:B------:R-:W-:-:S00]  /*0600*/  BRA `(.L_x_0) ;  /* 0xfffffffc00fc7947 */ /* 0x000fc0000383ffff */
[----:B------:R-:W-:-:S00]  /*0610*/  NOP ;  /* 0x0000000000007918 */ /* 0x000fc00000000000 */
        /* <DEDUP_REMOVED lines=14> */
.L_x_5:


//--------------------- .text.DIFFUSION_UPDATE_THEN_EVAPORATION_THEN_FIELDMAXDIRV3 --------------------------
	.section	.text.DIFFUSION_UPDATE_THEN_EVAPORATION_THEN_FIELDMAXDIRV3,"ax",@progbits
	.align	128
        .global         DIFFUSION_UPDATE_THEN_EVAPORATION_THEN_FIELDMAXDIRV3
        .type           DIFFUSION_UPDATE_THEN_EVAPORATION_THEN_FIELDMAXDIRV3,@function
        .size           DIFFUSION_UPDATE_THEN_EVAPORATION_THEN_FIELDMAXDIRV3,(.L_x_6 - DIFFUSION_UPDATE_THEN_EVAPORATION_THEN_FIELDMAXDIRV3)
        .other          DIFFUSION_UPDATE_THEN_EVAPORATION_THEN_FIELDMAXDIRV3,@"STO_CUDA_ENTRY STV_DEFAULT"
DIFFUSION_UPDATE_THEN_EVAPORATION_THEN_FIELDMAXDIRV3:
.text.DIFFUSION_UPDATE_THEN_EVAPORATION_THEN_FIELDMAXDIRV3:
        /* <DEDUP_REMOVED lines=50> */
[----:B------:R-:W-:Y:S02]  /*0320*/  IMAD R23, R12, R2, R7 ;  /* 0x000000020c177224 */ /* 0x000fe400078e0207 */
[----:B-1----:R-:W-:-:S05]  /*0330*/  IMAD.WIDE R18, R15, 0x4, R4 ;  /* 0x000000040f127825 */ /* 0x002fca00078e0204 */
[----:B------:R-:W2:Y:S01]  /*0340*/  LDG.E R10, desc[UR4][R18.64] ;  /* 0x00000004120a7981 */ /* 0x000ea2000c1e1900 */
[----:B------:R-:W-:-:S04]  /*0350*/  IMAD.WIDE R22, R23, 0x4, R4 ;  /* 0x0000000417167825 */ /* 0x000fc800078e0204 */
[----:B------:R-:W-:Y:S01]  /*0360*/  IMAD R13, R12, R2, R13 ;  /* 0x000000020c0d7224 */ /* 0x000fe200078e020d */
[----:B------:R-:W2:Y:S03]  /*0370*/  LDG.E R14, desc[UR4][R22.64] ;  /* 0x00000004160e7981 */ /* 0x000ea6000c1e1900 */
[----:B------:R-:W-:-:S05]  /*0380*/  IMAD.WIDE R4, R13, 0x4, R4 ;  /* 0x000000040d047825 */ /* 0x000fca00078e0204 */
[----:B------:R0:W2:Y:S01]  /*0390*/  LDG.E R15, desc[UR4][R4.64] ;  /* 0x00000004040f7981 */ /* 0x0000a2000c1e1900 */
[----:B------:R-:W-:Y:S01]  /*03a0*/  IMAD R9, R9, R2, R7 ;  /* 0x0000000209097224 */ /* 0x000fe200078e0207 */
[----:B0-----:R-:W0:Y:S03]  /*03b0*/  LDC.64 R4, c[0x0][0x388] ;  /* 0x0000e200ff047b82 */ /* 0x001e260000000a00 */
[----:B0-----:R-:W-:Y:S01]  /*03c0*/  IMAD.WIDE R4, R9, 0x4, R4 ;  /* 0x0000000409047825 */ /* 0x001fe200078e0204 */
[----:B---3--:R-:W-:-:S04]  /*03d0*/  FSETP.GT.AND P3, PT, R11, R0, PT ;  /* 0x000000000b00720b */ /* 0x008fc80003f64000 */
[----:B------:R-:W-:Y:S02]  /*03e0*/  FSEL R13, R11, R0, P3 ;  /* 0x000000000b0d7208 */ /* 0x000fe40001800000 */
[----:B------:R-:W-:Y:S02]  /*03f0*/  SEL R16, RZ, 0x2d, !P3 ;  /* 0x0000002dff107807 */ /* 0x000fe40005800000 */
[----:B----4-:R-:W-:-:S04]  /*0400*/  FSETP.GT.AND P0, PT, R6, R13, PT ;  /* 0x0000000d0600720b */ /* 0x010fc80003f04000 */
[----:B------:R-:W-:Y:S02]  /*0410*/  FSEL R12, R6, R13, P0 ;  /* 0x0000000d060c7208 */ /* 0x000fe40000000000 */
[----:B------:R-:W-:Y:S02]  /*0420*/  SEL R16, R16, 0x5a, !P0 ;  /* 0x0000005a10107807 */ /* 0x000fe40004000000 */
[----:B-----5:R-:W-:-:S04]  /*0430*/  FSETP.GT.AND P1, PT, R3, R12, PT ;  /* 0x0000000c0300720b */ /* 0x020fc80003f24000 */
[----:B------:R-:W-:Y:S02]  /*0440*/  FSEL R17, R3, R12, P1 ;  /* 0x0000000c03117208 */ /* 0x000fe40000800000 */
[----:B------:R-:W0:Y:S01]  /*0450*/  LDC.64 R12, c[0x0][0x3a0] ;  /* 0x0000e800ff0c7b82 */ /* 0x000e220000000a00 */
[----:B------:R-:W-:Y:S02]  /*0460*/  SEL R16, R16, 0x87, !P1 ;  /* 0x0000008710107807 */ /* 0x000fe40004800000 */
[----:B--2---:R-:W-:-:S04]  /*0470*/  FSETP.GT.AND P2, PT, R8, R17, PT ;  /* 0x000000110800720b */ /* 0x004fc80003f44000 */
[----:B------:R-:W-:Y:S02]  /*0480*/  FSEL R17, R8, R17, P2 ;  /* 0x0000001108117208 */ /* 0x000fe40001000000 */
[----:B------:R-:W-:Y:S02]  /*0490*/  SEL R16, R16, 0xb4, !P2 ;  /* 0x000000b410107807 */ /* 0x000fe40005000000 */
[----:B------:R-:W-:-:S04]  /*04a0*/  FSETP.GT.AND P3, PT, R10, R17, PT ;  /* 0x000000110a00720b */ /* 0x000fc80003f64000 */
[----:B------:R-:W-:Y:S02]  /*04b0*/  FSEL R17, R10, R17, P3 ;  /* 0x000000110a117208 */ /* 0x000fe40001800000 */
[----:B------:R-:W-:Y:S02]  /*04c0*/  SEL R16, R16, 0xe1, !P3 ;  /* 0x000000e110107807 */ /* 0x000fe40005800000 */
[----:B------:R-:W-:-:S04]  /*04d0*/  FSETP.GT.AND P0, PT, R14, R17, PT ;  /* 0x000000110e00720b */ /* 0x000fc80003f04000 */
[----:B------:R-:W-:Y:S01]  /*04e0*/  FSEL R18, R14, R17, P0 ;  /* 0x000000110e127208 */ /* 0x000fe20000000000 */
[----:B0-----:R-:W-:Y:S01]  /*04f0*/  IMAD.WIDE R12, R9, 0x4, R12 ;  /* 0x00000004090c7825 */ /* 0x001fe200078e020c */
[----:B------:R-:W-:Y:S02]  /*0500*/  SEL R16, R16, 0x10e, !P0 ;  /* 0x0000010e10107807 */ /* 0x000fe40004000000 */
[----:B------:R-:W-:-:S04]  /*0510*/  FSETP.GT.AND P1, PT, R15, R18, PT ;  /* 0x000000120f00720b */ /* 0x000fc80003f24000 */
[----:B------:R-:W-:-:S05]  /*0520*/  SEL R7, R16, 0x13b, !P1 ;  /* 0x0000013b10077807 */ /* 0x000fca0004800000 */
        /* <DEDUP_REMOVED lines=13> */
.L_x_1:
        /* <DEDUP_REMOVED lines=16> */
.L_x_6:


//--------------------- .text.DIFFUSION_UPDATE_THEN_EVAPORATION_THEN_FIELDMAXDIRV2 --------------------------
	.section	.text.DIFFUSION_UPDATE_THEN_EVAPORATION_THEN_FIELDMAXDIRV2,"ax",@progbits
	.align	128
        .global         DIFFUSION_UPDATE_THEN_EVAPORATION_THEN_FIELDMAXDIRV2
        .type           DIFFUSION_UPDATE_THEN_EVAPORATION_THEN_FIELDMAXDIRV2,@function
        .size           DIFFUSION_UPDATE_THEN_EVAPORATION_THEN_FIELDMAXDIRV2,(.L_x_7 - DIFFUSION_UPDATE_THEN_EVAPORATION_THEN_FIELDMAXDIRV2)
        .other          DIFFUSION_UPDATE_THEN_EVAPORATION_THEN_FIELDMAXDIRV2,@"STO_CUDA_ENTRY STV_DEFAULT"
DIFFUSION_UPDATE_THEN_EVAPORATION_THEN_FIELDMAXDIRV2:
.text.DIFFUSION_UPDATE_THEN_EVAPORATION_THEN_FIELDMAXDIRV2:
        /* <DEDUP_REMOVED lines=96> */
.L_x_2:
        /* <DEDUP_REMOVED lines=16> */
.L_x_7:


//--------------------- .text.FIELD_MAX_DIR2      --------------------------
	.section	.text.FIELD_MAX_DIR2,"ax",@progbits
	.align	128
        .global         FIELD_MAX_DIR2
        .type           FIELD_MAX_DIR2,@function
        .size           FIELD_MAX_DIR2,(.L_x_8 - FIELD_MAX_DIR2)
        .other          FIELD_MAX_DIR2,@"STO_CUDA_ENTRY STV_DEFAULT"
FIELD_MAX_DIR2:
.text.FIELD_MAX_DIR2:
        /* <DEDUP_REMOVED lines=19> */
[----:B------:R-:W-:Y:S01]  /*0130*/  ISETP.NE.AND P1, PT, R11, R2, PT ;  /* 0x000000020b00720c */ /* 0x000fe20003f25270 */
[----:B------:R-:W-:-:S03]  /*0140*/  VIADD R21, R7, 0xffffffff ;  /* 0xffffffff07157836 */ /* 0x000fc60000000000 */
[----:B------:R-:W-:Y:S02]  /*0150*/  SEL R0, R11, RZ, P1 ;  /* 0x000000ff0b007207 */ /* 0x000fe40000800000 */
[C---:B------:R-:W-:Y:S02]  /*0160*/  ISETP.NE.AND P1, PT, R6.reuse, R3, PT ;  /* 0x000000030600720c */ /* 0x040fe40003f25270 */
[----:B------:R-:W-:Y:S02]  /*0170*/  SEL R11, R13, R0, !P0 ;  /* 0x000000000d0b7207 */ /* 0x000fe40004000000 */
[----:B------:R-:W-:Y:S02]  /*0180*/  SEL R6, R6, RZ, P1 ;  /* 0x000000ff06067207 */ /* 0x000fe40000800000 */
[----:B------:R-:W-:Y:S01]  /*0190*/  ISETP.GE.AND P0, PT, R7, 0x1, PT ;  /* 0x000000010700780c */ /* 0x000fe20003f06270 */
[-CC-:B------:R-:W-:Y:S02]  /*01a0*/  IMAD R17, R9, R2.reuse, R11.reuse ;  /* 0x0000000209117224 */ /* 0x180fe400078e020b */
[----:B------:R-:W-:-:S02]  /*01b0*/  IMAD R15, R6, R2, R11 ;  /* 0x00000002060f7224 */ /* 0x000fc400078e020b */
[----:B0-----:R-:W-:-:S04]  /*01c0*/  IMAD.WIDE R16, R17, 0x4, R4 ;  /* 0x0000000411107825 */ /* 0x001fc800078e0204 */
[----:B------:R-:W-:Y:S01]  /*01d0*/  IMAD.WIDE R14, R15, 0x4, R4 ;  /* 0x000000040f0e7825 */ /* 0x000fe200078e0204 */
[CC--:B------:R-:W-:Y:S01]  /*01e0*/  ISETP.NE.AND P1, PT, R21.reuse, R2.reuse, PT ;  /* 0x000000021500720c */ /* 0x0c0fe20003f25270 */
[----:B-1----:R0:W2:Y:S02]  /*01f0*/  LDG.E R0, desc[UR4][R16.64] ;  /* 0x0000000410007981 */ /* 0x0020a4000c1e1900 */
[----:B------:R-:W-:Y:S02]  /*0200*/  IMAD R19, R6, R2, R7 ;  /* 0x0000000206137224 */ /* 0x000fe400078e0207 */
[----:B------:R-:W2:Y:S01]  /*0210*/  LDG.E R15, desc[UR4][R14.64] ;  /* 0x000000040e0f7981 */ /* 0x000ea2000c1e1900 */
[----:B------:R-:W-:Y:S01]  /*0220*/  @P0 SEL R13, R21, RZ, P1 ;  /* 0x000000ff150d0207 */ /* 0x000fe20000800000 */
[----:B------:R-:W-:Y:S01]  /*0230*/  IMAD.WIDE R18, R19, 0x4, R4 ;  /* 0x0000000413127825 */ /* 0x000fe200078e0204 */
[----:B------:R-:W-:-:S03]  /*0240*/  ISETP.NE.AND P0, PT, R9, RZ, PT ;  /* 0x000000ff0900720c */ /* 0x000fc60003f05270 */
[----:B------:R-:W-:Y:S02]  /*0250*/  IMAD R21, R6, R2, R13 ;  /* 0x0000000206157224 */ /* 0x000fe400078e020d */
[----:B------:R1:W3:Y:S01]  /*0260*/  LDG.E R6, desc[UR4][R18.64] ;  /* 0x0000000412067981 */ /* 0x0002e2000c1e1900 */
[----:B------:R-:W-:Y:S02]  /*0270*/  VIADD R8, R9, 0xffffffff ;  /* 0xffffffff09087836 */ /* 0x000fe40000000000 */
[----:B------:R-:W-:-:S03]  /*0280*/  IMAD.WIDE R20, R21, 0x4, R4 ;  /* 0x0000000415147825 */ /* 0x000fc600078e0204 */
[C---:B------:R-:W-:Y:S01]  /*0290*/  ISETP.NE.AND P1, PT, R8.reuse, R3, PT ;  /* 0x000000030800720c */ /* 0x040fe20003f25270 */
[----:B0-----:R-:W-:Y:S02]  /*02a0*/  IMAD R17, R9, R2, R13 ;  /* 0x0000000209117224 */ /* 0x001fe400078e020d */
[----:B------:R-:W-:Y:S01]  /*02b0*/  VIADD R10, R3, 0xffffffff ;  /* 0xffffffff030a7836 */ /* 0x000fe20000000000 */
[----:B------:R-:W-:Y:S01]  /*02c0*/  @P0 SEL R10, R8, RZ, P1 ;  /* 0x000000ff080a0207 */ /* 0x000fe20000800000 */
[----:B------:R-:W4:Y:S01]  /*02d0*/  LDG.E R3, desc[UR4][R20.64] ;  /* 0x0000000414037981 */ /* 0x000f22000c1e1900 */
[----:B------:R-:W-:-:S04]  /*02e0*/  IMAD.WIDE R16, R17, 0x4, R4 ;  /* 0x0000000411107825 */ /* 0x000fc800078e0204 */
[CC--:B------:R-:W-:Y:S02]  /*02f0*/  IMAD R13, R10.reuse, R2.reuse, R13 ;  /* 0x000000020a0d7224 */ /* 0x0c0fe400078e020d */
[----:B------:R-:W5:Y:S01]  /*0300*/  LDG.E R16, desc[UR4][R16.64] ;  /* 0x0000000410107981 */ /* 0x000f62000c1e1900 */
[----:B-1----:R-:W-:Y:S02]  /*0310*/  IMAD R19, R10, R2, R7 ;  /* 0x000000020a137224 */ /* 0x002fe400078e0207 */
[----:B------:R-:W-:-:S04]  /*0320*/  IMAD.WIDE R12, R13, 0x4, R4 ;  /* 0x000000040d0c7825 */ /* 0x000fc800078e0204 */
[----:B------:R-:W-:Y:S02]  /*0330*/  IMAD.WIDE R18, R19, 0x4, R4 ;  /* 0x0000000413127825 */ /* 0x000fe400078e0204 */
[----:B------:R-:W5:Y:S02]  /*0340*/  LDG.E R12, desc[UR4][R12.64] ;  /* 0x000000040c0c7981 */ /* 0x000f64000c1e1900 */
[-C--:B------:R-:W-:Y:S02]  /*0350*/  IMAD R11, R10, R2.reuse, R11 ;  /* 0x000000020a0b7224 */ /* 0x080fe400078e020b */
[----:B------:R-:W5:Y:S02]  /*0360*/  LDG.E R18, desc[UR4][R18.64] ;  /* 0x0000000412127981 */ /* 0x000f64000c1e1900 */
[----:B------:R-:W-:Y:S02]  /*0370*/  IMAD.WIDE R10, R11, 0x4, R4 ;  /* 0x000000040b0a7825 */ /* 0x000fe400078e0204 */
[----:B------:R-:W0:Y:S04]  /*0380*/  LDC.64 R4, c[0x0][0x390] ;  /* 0x0000e400ff047b82 */ /* 0x000e280000000a00 */
[----:B------:R-:W5:Y:S01]  /*0390*/  LDG.E R10, desc[UR4][R10.64] ;  /* 0x000000040a0a7981 */ /* 0x000f62000c1e1900 */
[----:B------:R-:W-:-:S04]  /*03a0*/  IMAD R7, R9, R2, R7 ;  /* 0x0000000209077224 */ /* 0x000fc800078e0207 */
[----:B0-----:R-:W-:Y:S01]  /*03b0*/  IMAD.WIDE R4, R7, 0x4, R4 ;  /* 0x0000000407047825 */ /* 0x001fe200078e0204 */
[----:B--2---:R-:W-:-:S04]  /*03c0*/  FSETP.GT.AND P3, PT, R15, R0, PT ;  /* 0x000000000f00720b */ /* 0x004fc80003f64000 */
[----:B------:R-:W-:Y:S02]  /*03d0*/  FSEL R15, R15, R0, P3 ;  /* 0x000000000f0f7208 */ /* 0x000fe40001800000 */
[----:B------:R-:W-:Y:S02]  /*03e0*/  SEL R0, RZ, 0x2d, !P3 ;  /* 0x0000002dff007807 */ /* 0x000fe40005800000 */
[----:B---3--:R-:W-:-:S04]  /*03f0*/  FSETP.GT.AND P0, PT, R6, R15, PT ;  /* 0x0000000f0600720b */ /* 0x008fc80003f04000 */
[----:B------:R-:W-:Y:S02]  /*0400*/  FSEL R6, R6, R15, P0 ;  /* 0x0000000f06067208 */ /* 0x000fe40000000000 */
[----:B------:R-:W-:Y:S02]  /*0410*/  SEL R0, R0, 0x5a, !P0 ;  /* 0x0000005a00007807 */ /* 0x000fe40004000000 */
[----:B----4-:R-:W-:-:S04]  /*0420*/  FSETP.GT.AND P1, PT, R3, R6, PT ;  /* 0x000000060300720b */ /* 0x010fc80003f24000 */
[----:B------:R-:W-:Y:S02]  /*0430*/  FSEL R3, R3, R6, P1 ;  /* 0x0000000603037208 */ /* 0x000fe40000800000 */
[----:B------:R-:W-:Y:S02]  /*0440*/  SEL R0, R0, 0x87, !P1 ;  /* 0x0000008700007807 */ /* 0x000fe40004800000 */
[----:B-----5:R-:W-:-:S04]  /*0450*/  FSETP.GT.AND P2, PT, R16, R3, PT ;  /* 0x000000031000720b */ /* 0x020fc80003f44000 */
[----:B------:R-:W-:Y:S02]  /*0460*/  FSEL R3, R16, R3, P2 ;  /* 0x0000000310037208 */ /* 0x000fe40001000000 */
[----:B------:R-:W-:Y:S02]  /*0470*/  SEL R0, R0, 0xb4, !P2 ;  /* 0x000000b400007807 */ /* 0x000fe40005000000 */
[----:B------:R-:W-:-:S04]  /*0480*/  FSETP.GT.AND P3, PT, R12, R3, PT ;  /* 0x000000030c00720b */ /* 0x000fc80003f64000 */
[----:B------:R-:W-:Y:S02]  /*0490*/  FSEL R3, R12, R3, P3 ;  /* 0x000000030c037208 */ /* 0x000fe40001800000 */
[----:B------:R-:W-:Y:S02]  /*04a0*/  SEL R0, R0, 0xe1, !P3 ;  /* 0x000000e100007807 */ /* 0x000fe40005800000 */
[----:B------:R-:W-:-:S04]  /*04b0*/  FSETP.GT.AND P0, PT, R18, R3, PT ;  /* 0x000000031200720b */ /* 0x000fc80003f04000 */
[----:B------:R-:W-:Y:S02]  /*04c0*/  FSEL R3, R18, R3, P0 ;  /* 0x0000000312037208 */ /* 0x000fe40000000000 */
[----:B------:R-:W-:Y:S02]  /*04d0*/  SEL R0, R0, 0x10e, !P0 ;  /* 0x0000010e00007807 */ /* 0x000fe40004000000 */
[----:B------:R-:W-:-:S04]  /*04e0*/  FSETP.GT.AND P1, PT, R10, R3, PT ;  /* 0x000000030a00720b */ /* 0x000fc80003f24000 */
[----:B------:R-:W-:-:S05]  /*04f0*/  SEL R3, R0, 0x13b, !P1 ;  /* 0x0000013b00037807 */ /* 0x000fca0004800000 */
[----:B------:R-:W-:Y:S01]  /*0500*/  STG.E desc[UR4][R4.64], R3 ;  /* 0x0000000304007986 */ /* 0x000fe2000c101904 */
[----:B------:R-:W-:Y:S05]  /*0510*/  EXIT ;  /* 0x000000000000794d */ /* 0x000fea0003800000 */
.L_x_3:
        /* <DEDUP_REMOVED lines=14> */
.L_x_8:


//--------------------- .text.FIELD_MAX_DIR       --------------------------
	.section	.text.FIELD_MAX_DIR,"ax",@progbits
	.align	128
        .global         FIELD_MAX_DIR
        .type           FIELD_MAX_DIR,@function
        .size           FIELD_MAX_DIR,(.L_x_9 - FIELD_MAX_DIR)
        .other          FIELD_MAX_DIR,@"STO_CUDA_ENTRY STV_DEFAULT"
FIELD_MAX_DIR:
.text.FIELD_MAX_DIR:
        /* <DEDUP_REMOVED lines=60> */
[----:B--2---:R-:W-:-:S04]  /*03c0*/  FSETP.GEU.AND P3, PT, R0, R15, PT ;  /* 0x0000000f0000720b */ /* 0x004fc80003f6e000 */
[----:B------:R-:W-:Y:S02]  /*03d0*/  FSEL R15, R15, R0, !P3 ;  /* 0x000000000f0f7208 */ /* 0x000fe40005800000 */
[----:B------:R-:W-:Y:S02]  /*03e0*/  SEL R0, RZ, 0x2d, P3 ;  /* 0x0000002dff007807 */ /* 0x000fe40001800000 */
[----:B---3--:R-:W-:-:S04]  /*03f0*/  FSETP.GEU.AND P0, PT, R15, R6, PT ;  /* 0x000000060f00720b */ /* 0x008fc80003f0e000 */
[----:B------:R-:W-:Y:S02]  /*0400*/  FSEL R6, R6, R15, !P0 ;  /* 0x0000000f06067208 */ /* 0x000fe40004000000 */
[----:B------:R-:W-:Y:S02]  /*0410*/  SEL R0, R0, 0x5a, P0 ;  /* 0x0000005a00007807 */ /* 0x000fe40000000000 */
[----:B----4-:R-:W-:-:S04]  /*0420*/  FSETP.GEU.AND P1, PT, R6, R3, PT ;  /* 0x000000030600720b */ /* 0x010fc80003f2e000 */
[----:B------:R-:W-:Y:S02]  /*0430*/  FSEL R3, R3, R6, !P1 ;  /* 0x0000000603037208 */ /* 0x000fe40004800000 */
[----:B------:R-:W-:Y:S02]  /*0440*/  SEL R0, R0, 0x87, P1 ;  /* 0x0000008700007807 */ /* 0x000fe40000800000 */
[----:B-----5:R-:W-:-:S04]  /*0450*/  FSETP.GEU.AND P2, PT, R3, R16, PT ;  /* 0x000000100300720b */ /* 0x020fc80003f4e000 */
[----:B------:R-:W-:Y:S02]  /*0460*/  FSEL R3, R16, R3, !P2 ;  /* 0x0000000310037208 */ /* 0x000fe40005000000 */
[----:B------:R-:W-:Y:S02]  /*0470*/  SEL R0, R0, 0xb4, P2 ;  /* 0x000000b400007807 */ /* 0x000fe40001000000 */
[----:B------:R-:W-:-:S04]  /*0480*/  FSETP.GEU.AND P3, PT, R3, R12, PT ;  /* 0x0000000c0300720b */ /* 0x000fc80003f6e000 */
[----:B------:R-:W-:Y:S02]  /*0490*/  FSEL R3, R12, R3, !P3 ;  /* 0x000000030c037208 */ /* 0x000fe40005800000 */
[----:B------:R-:W-:Y:S02]  /*04a0*/  SEL R0, R0, 0xe1, P3 ;  /* 0x000000e100007807 */ /* 0x000fe40001800000 */
[----:B------:R-:W-:-:S04]  /*04b0*/  FSETP.GEU.AND P0, PT, R3, R18, PT ;  /* 0x000000120300720b */ /* 0x000fc80003f0e000 */
[----:B------:R-:W-:Y:S02]  /*04c0*/  FSEL R3, R18, R3, !P0 ;  /* 0x0000000312037208 */ /* 0x000fe40004000000 */
[----:B------:R-:W-:Y:S02]  /*04d0*/  SEL R0, R0, 0x10e, P0 ;  /* 0x0000010e00007807 */ /* 0x000fe40000000000 */
[----:B------:R-:W-:-:S04]  /*04e0*/  FSETP.GEU.AND P1, PT, R3, R10, PT ;  /* 0x0000000a0300720b */ /* 0x000fc80003f2e000 */
[----:B------:R-:W-:-:S05]  /*04f0*/  SEL R3, R0, 0x13b, P1 ;  /* 0x0000013b00037807 */ /* 0x000fca0000800000 */
[----:B------:R-:W-:Y:S01]  /*0500*/  STG.E desc[UR4][R4.64], R3 ;  /* 0x0000000304007986 */ /* 0x000fe2000c101904 */
[----:B------:R-:W-:Y:S05]  /*0510*/  EXIT ;  /* 0x000000000000794d */ /* 0x000fea0003800000 */
.L_x_4:
        /* <DEDUP_REMOVED lines=14> */
.L_x_9:


//--------------------- .nv.shared.reserved.0     --------------------------
	.section	.nv.shared.reserved.0,"aw",@nobits
	.weak		__nv_reservedSMEM_offset_0_alias
	.size		__nv_reservedSMEM_offset_0_alias, 0, 64
	.other		__nv_reservedSMEM_offset_0_alias,@"STO_CUDA_RESERVED_SHARED STV_DEFAULT"
__nv_reservedSMEM_offset_0_alias:
	.zero		0
	.zero		64


//--------------------- .nv.constant0.DIFFUSION_UPDATE_THEN_EVAPORATION_THEN_FIELDMAXDIR --------------------------
	.section	.nv.constant0.DIFFUSION_UPDATE_THEN_EVAPORATION_THEN_FIELDMAXDIR,"a",@progbits
	.sectionflags	@""
	.align	4
.nv.constant0.DIFFUSION_UPDATE_THEN_EVAPORATION_THEN_FIELDMAXDIR:
	.zero		936


//--------------------- .nv.constant0.DIFFUSION_UPDATE_THEN_EVAPORATION_THEN_FIELDMAXDIRV3 --------------------------
	.section	.nv.constant0.DIFFUSION_UPDATE_THEN_EVAPORATION_THEN_FIELDMAXDIRV3,"a",@progbits
	.sectionflags	@""
	.align	4
.nv.constant0.DIFFUSION_UPDATE_THEN_EVAPORATION_THEN_FIELDMAXDIRV3:
	.zero		936


//--------------------- .nv.constant0.DIFFUSION_UPDATE_THEN_EVAPORATION_THEN_FIELDMAXDIRV2 --------------------------
	.section	.nv.constant0.DIFFUSION_UPDATE_THEN_EVAPORATION_THEN_FIELDMAXDIRV2,"a",@progbits
	.sectionflags	@""
	.align	4
.nv.constant0.DIFFUSION_UPDATE_THEN_EVAPORATION_THEN_FIELDMAXDIRV2:
	.zero		936


//--------------------- .nv.constant0.FIELD_MAX_DIR2 --------------------------
	.section	.nv.constant0.FIELD_MAX_DIR2,"a",@progbits
	.sectionflags	@""
	.align	4
.nv.constant0.FIELD_MAX_DIR2:
	.zero		920


//--------------------- .nv.constant0.FIELD_MAX_DIR --------------------------
	.section	.nv.constant0.FIELD_MAX_DIR,"a",@progbits
	.sectionflags	@""
	.align	4
.nv.constant0.FIELD_MAX_DIR:
	.zero		920


//--------------------- SYMBOLS --------------------------

	.type		.nv.reservedSmem.offset0,@object
	.size		.nv.reservedSmem.offset0,0x4
